//
// Generated by NVIDIA NVVM Compiler
//
// Compiler Build ID: CL-36424714
// Cuda compilation tools, release 13.0, V13.0.88
// Based on NVVM 20.0.0
//

.version 9.0
.target sm_100
.address_size 64

	// .globl	default_function_kernel0
// _ZZ24default_function_kernel0E15pad_temp_shared has been demoted
// _ZZ24default_function_kernel0E13kernel_shared has been demoted
// _ZZ6conv2dPfPKfS_E5input has been demoted

.visible .entry default_function_kernel0(
	.param .u64 .ptr .align 1 default_function_kernel0_param_0,
	.param .u64 .ptr .align 1 default_function_kernel0_param_1,
	.param .u64 .ptr .align 1 default_function_kernel0_param_2
)
{
	.reg .pred 	%p<71>;
	.reg .b16 	%rs<54>;
	.reg .b32 	%r<131>;
	.reg .b32 	%f<501>;
	.reg .b64 	%rd<28>;
	// demoted variable
	.shared .align 4 .b8 _ZZ24default_function_kernel0E15pad_temp_shared[1728];
	// demoted variable
	.shared .align 4 .b8 _ZZ24default_function_kernel0E13kernel_shared[5760];
	mov.u32 	%r20, %tid.z;
	mov.u32 	%r21, %tid.y;
	mul.lo.s32 	%r22, %r21, 7;
	mad.lo.s32 	%r23, %r20, 44, %r22;
	cvt.u16.u32 	%rs8, %r23;
	mul.hi.u16 	%rs9, %rs8, 7282;
	mul.lo.s16 	%rs10, %rs9, 9;
	sub.s16 	%rs11, %rs8, %rs10;
	add.s16 	%rs1, %rs11, -1;
	mov.u32 	%r24, %ctaid.x;
	mul.lo.s16 	%rs12, %rs9, 49;
	cvt.u32.u16 	%r25, %rs12;
	mul.lo.s16 	%rs13, %rs11, 7;
	cvt.u32.u16 	%r26, %rs13;
	add.s32 	%r27, %r24, -8;
	add.s32 	%r28, %r27, %r25;
	add.s32 	%r1, %r28, %r26;
	add.s16 	%rs14, %rs8, 1;
	mul.hi.u16 	%rs15, %rs14, 7282;
	mul.lo.s16 	%rs16, %rs15, 9;
	sub.s16 	%rs17, %rs14, %rs16;
	add.s16 	%rs2, %rs17, -1;
	mul.lo.s16 	%rs18, %rs15, 49;
	cvt.u32.u16 	%r29, %rs18;
	mul.lo.s16 	%rs19, %rs17, 7;
	cvt.u32.u16 	%r30, %rs19;
	add.s32 	%r31, %r27, %r29;
	add.s32 	%r2, %r31, %r30;
	setp.lt.u32 	%p4, %r21, 6;
	add.s16 	%rs20, %rs8, 2;
	mul.hi.u16 	%rs21, %rs20, 7282;
	mul.lo.s16 	%rs22, %rs21, 9;
	sub.s16 	%rs23, %rs20, %rs22;
	add.s16 	%rs3, %rs23, -1;
	mul.lo.s16 	%rs24, %rs21, 49;
	cvt.u32.u16 	%r32, %rs24;
	mul.lo.s16 	%rs25, %rs23, 7;
	cvt.u32.u16 	%r33, %rs25;
	add.s32 	%r34, %r27, %r32;
	add.s32 	%r3, %r34, %r33;
	setp.lt.u32 	%p5, %r23, 429;
	and.pred  	%p1, %p4, %p5;
	add.s16 	%rs26, %rs8, 3;
	mul.hi.u16 	%rs27, %rs26, 7282;
	mul.lo.s16 	%rs28, %rs27, 9;
	sub.s16 	%rs29, %rs26, %rs28;
	add.s16 	%rs4, %rs29, -1;
	mul.lo.s16 	%rs30, %rs27, 49;
	cvt.u32.u16 	%r35, %rs30;
	mul.lo.s16 	%rs31, %rs29, 7;
	cvt.u32.u16 	%r36, %rs31;
	add.s32 	%r37, %r27, %r35;
	add.s32 	%r4, %r37, %r36;
	add.s16 	%rs32, %rs8, 4;
	mul.hi.u16 	%rs33, %rs32, 7282;
	mul.lo.s16 	%rs34, %rs33, 9;
	sub.s16 	%rs35, %rs32, %rs34;
	add.s16 	%rs5, %rs35, -1;
	mul.lo.s16 	%rs36, %rs33, 49;
	cvt.u32.u16 	%r38, %rs36;
	mul.lo.s16 	%rs37, %rs35, 7;
	cvt.u32.u16 	%r39, %rs37;
	add.s32 	%r40, %r27, %r38;
	add.s32 	%r5, %r40, %r39;
	setp.lt.u32 	%p6, %r23, 427;
	and.pred  	%p2, %p4, %p6;
	add.s16 	%rs38, %rs8, 5;
	mul.hi.u16 	%rs39, %rs38, 7282;
	mul.lo.s16 	%rs40, %rs39, 9;
	sub.s16 	%rs41, %rs38, %rs40;
	add.s16 	%rs6, %rs41, -1;
	mul.lo.s16 	%rs42, %rs39, 49;
	cvt.u32.u16 	%r41, %rs42;
	mul.lo.s16 	%rs43, %rs41, 7;
	cvt.u32.u16 	%r42, %rs43;
	add.s32 	%r43, %r27, %r41;
	add.s32 	%r6, %r43, %r42;
	setp.lt.u32 	%p7, %r23, 426;
	and.pred  	%p3, %p4, %p7;
	add.s16 	%rs44, %rs8, 6;
	mul.hi.u16 	%rs45, %rs44, 7282;
	mul.lo.s16 	%rs46, %rs45, 9;
	sub.s16 	%rs47, %rs44, %rs46;
	add.s16 	%rs7, %rs47, -1;
	mul.lo.s16 	%rs48, %rs45, 49;
	cvt.u32.u16 	%r44, %rs48;
	mul.lo.s16 	%rs49, %rs47, 7;
	cvt.u32.u16 	%r45, %rs49;
	add.s32 	%r46, %r27, %r44;
	add.s32 	%r7, %r46, %r45;
	cvt.u16.u32 	%rs50, %r22;
	add.s16 	%rs51, %rs50, 6;
	mul.hi.u16 	%rs52, %rs51, 10923;
	shr.u16 	%rs53, %rs52, 3;
	cvt.u32.u16 	%r47, %rs53;
	add.s32 	%r8, %r20, %r47;
	mov.f32 	%f493, 0f00000000;
	mov.b32 	%r129, 0;
	not.pred 	%p25, %p1;
	not.pred 	%p37, %p2;
	not.pred 	%p42, %p3;
$L__BB0_1:
	mov.b32 	%r130, 0;
	mad.lo.s32 	%r57, %r129, 2352, %r1;
	mad.lo.s32 	%r62, %r129, 2352, %r2;
	mad.lo.s32 	%r68, %r129, 2352, %r3;
	mad.lo.s32 	%r73, %r129, 2352, %r4;
	mad.lo.s32 	%r79, %r129, 2352, %r5;
	mad.lo.s32 	%r84, %r129, 2352, %r6;
	mad.lo.s32 	%r89, %r129, 2352, %r7;
$L__BB0_2:
	ld.param.u64 	%rd25, [default_function_kernel0_param_0];
	mov.u32 	%r11, %ctaid.x;
	mov.u32 	%r49, %tid.z;
	mov.u32 	%r50, %tid.y;
	mul.lo.s32 	%r51, %r50, 7;
	mad.lo.s32 	%r12, %r49, 44, %r51;
	shl.b32 	%r52, %r12, 2;
	mov.u32 	%r53, _ZZ24default_function_kernel0E15pad_temp_shared;
	add.s32 	%r13, %r53, %r52;
	cvta.to.global.u64 	%rd1, %rd25;
	setp.gt.u32 	%p8, %r12, 431;
	bar.sync 	0;
	mov.f32 	%f494, 0f00000000;
	@%p8 bra 	$L__BB0_11;
	setp.gt.u16 	%p9, %rs1, 6;
	@%p9 bra 	$L__BB0_6;
	or.b32  	%r55, %r130, %r11;
	setp.eq.s32 	%p10, %r55, 0;
	add.s32 	%r56, %r130, %r11;
	setp.gt.u32 	%p11, %r56, 7;
	or.pred  	%p12, %p10, %p11;
	@%p12 bra 	$L__BB0_6;
	add.s32 	%r58, %r57, %r130;
	mul.wide.s32 	%rd6, %r58, 4;
	add.s64 	%rd7, %rd1, %rd6;
	ld.global.nc.f32 	%f494, [%rd7];
$L__BB0_6:
	setp.eq.s32 	%p13, %r12, 431;
	st.shared.f32 	[%r13], %f494;
	mov.f32 	%f495, 0f00000000;
	@%p13 bra 	$L__BB0_11;
	setp.gt.u16 	%p14, %rs2, 6;
	@%p14 bra 	$L__BB0_10;
	or.b32  	%r60, %r130, %r11;
	setp.eq.s32 	%p15, %r60, 0;
	add.s32 	%r61, %r130, %r11;
	setp.gt.u32 	%p16, %r61, 7;
	or.pred  	%p17, %p15, %p16;
	@%p17 bra 	$L__BB0_10;
	add.s32 	%r63, %r62, %r130;
	mul.wide.s32 	%rd8, %r63, 4;
	add.s64 	%rd9, %rd1, %rd8;
	ld.global.nc.f32 	%f495, [%rd9];
$L__BB0_10:
	st.shared.f32 	[%r13+4], %f495;
$L__BB0_11:
	setp.gt.u32 	%p18, %r50, 5;
	setp.gt.u32 	%p19, %r12, 429;
	or.pred  	%p20, %p18, %p19;
	mov.f32 	%f496, 0f00000000;
	@%p20 bra 	$L__BB0_16;
	setp.gt.u16 	%p21, %rs3, 6;
	@%p21 bra 	$L__BB0_15;
	or.b32  	%r66, %r130, %r11;
	setp.eq.s32 	%p22, %r66, 0;
	add.s32 	%r67, %r130, %r11;
	setp.gt.u32 	%p23, %r67, 7;
	or.pred  	%p24, %p22, %p23;
	@%p24 bra 	$L__BB0_15;
	add.s32 	%r69, %r68, %r130;
	mul.wide.s32 	%rd10, %r69, 4;
	add.s64 	%rd11, %rd1, %rd10;
	ld.global.nc.f32 	%f496, [%rd11];
$L__BB0_15:
	st.shared.f32 	[%r13+8], %f496;
$L__BB0_16:
	mov.f32 	%f497, 0f00000000;
	@%p25 bra 	$L__BB0_21;
	setp.gt.u16 	%p26, %rs4, 6;
	@%p26 bra 	$L__BB0_20;
	or.b32  	%r71, %r130, %r11;
	setp.eq.s32 	%p27, %r71, 0;
	add.s32 	%r72, %r130, %r11;
	setp.gt.u32 	%p28, %r72, 7;
	or.pred  	%p29, %p27, %p28;
	@%p29 bra 	$L__BB0_20;
	add.s32 	%r74, %r73, %r130;
	mul.wide.s32 	%rd12, %r74, 4;
	add.s64 	%rd13, %rd1, %rd12;
	ld.global.nc.f32 	%f497, [%rd13];
$L__BB0_20:
	st.shared.f32 	[%r13+12], %f497;
$L__BB0_21:
	setp.gt.u32 	%p30, %r50, 5;
	setp.gt.u32 	%p31, %r12, 427;
	or.pred  	%p32, %p30, %p31;
	mov.f32 	%f498, 0f00000000;
	@%p32 bra 	$L__BB0_26;
	setp.gt.u16 	%p33, %rs5, 6;
	@%p33 bra 	$L__BB0_25;
	or.b32  	%r77, %r130, %r11;
	setp.eq.s32 	%p34, %r77, 0;
	add.s32 	%r78, %r130, %r11;
	setp.gt.u32 	%p35, %r78, 7;
	or.pred  	%p36, %p34, %p35;
	@%p36 bra 	$L__BB0_25;
	add.s32 	%r80, %r79, %r130;
	mul.wide.s32 	%rd14, %r80, 4;
	add.s64 	%rd15, %rd1, %rd14;
	ld.global.nc.f32 	%f498, [%rd15];
$L__BB0_25:
	st.shared.f32 	[%r13+16], %f498;
$L__BB0_26:
	mov.f32 	%f499, 0f00000000;
	@%p37 bra 	$L__BB0_31;
	setp.gt.u16 	%p38, %rs6, 6;
	@%p38 bra 	$L__BB0_30;
	or.b32  	%r82, %r130, %r11;
	setp.eq.s32 	%p39, %r82, 0;
	add.s32 	%r83, %r130, %r11;
	setp.gt.u32 	%p40, %r83, 7;
	or.pred  	%p41, %p39, %p40;
	@%p41 bra 	$L__BB0_30;
	add.s32 	%r85, %r84, %r130;
	mul.wide.s32 	%rd16, %r85, 4;
	add.s64 	%rd17, %rd1, %rd16;
	ld.global.nc.f32 	%f499, [%rd17];
$L__BB0_30:
	st.shared.f32 	[%r13+20], %f499;
$L__BB0_31:
	mov.f32 	%f500, 0f00000000;
	@%p42 bra 	$L__BB0_36;
	setp.gt.u16 	%p43, %rs7, 6;
	@%p43 bra 	$L__BB0_35;
	or.b32  	%r87, %r130, %r11;
	setp.eq.s32 	%p44, %r87, 0;
	add.s32 	%r88, %r130, %r11;
	setp.gt.u32 	%p45, %r88, 7;
	or.pred  	%p46, %p44, %p45;
	@%p46 bra 	$L__BB0_35;
	add.s32 	%r90, %r89, %r130;
	mul.wide.s32 	%rd18, %r90, 4;
	add.s64 	%rd19, %rd1, %rd18;
	ld.global.nc.f32 	%f500, [%rd19];
$L__BB0_35:
	st.shared.f32 	[%r13+24], %f500;
$L__BB0_36:
	ld.param.u64 	%rd26, [default_function_kernel0_param_1];
	setp.gt.u32 	%p47, %r8, 9;
	mov.u32 	%r91, %ctaid.z;
	mul.lo.s32 	%r92, %r49, 1728;
	mad.lo.s32 	%r93, %r91, 17280, %r92;
	mad.lo.s32 	%r95, %r50, 63, %r93;
	mad.lo.s32 	%r96, %r129, 432, %r95;
	add.s32 	%r97, %r96, %r130;
	cvta.to.global.u64 	%rd20, %rd26;
	mul.wide.u32 	%rd21, %r97, 4;
	add.s64 	%rd2, %rd20, %rd21;
	ld.global.nc.f32 	%f33, [%rd2];
	mul.lo.s32 	%r98, %r50, 21;
	mad.lo.s32 	%r99, %r49, 144, %r98;
	shl.b32 	%r100, %r99, 2;
	mov.u32 	%r101, _ZZ24default_function_kernel0E13kernel_shared;
	add.s32 	%r15, %r101, %r100;
	st.shared.f32 	[%r15], %f33;
	ld.global.nc.f32 	%f34, [%rd2+12];
	st.shared.f32 	[%r15+4], %f34;
	ld.global.nc.f32 	%f35, [%rd2+24];
	st.shared.f32 	[%r15+8], %f35;
	ld.global.nc.f32 	%f36, [%rd2+36];
	st.shared.f32 	[%r15+12], %f36;
	ld.global.nc.f32 	%f37, [%rd2+48];
	st.shared.f32 	[%r15+16], %f37;
	ld.global.nc.f32 	%f38, [%rd2+60];
	st.shared.f32 	[%r15+20], %f38;
	ld.global.nc.f32 	%f39, [%rd2+72];
	st.shared.f32 	[%r15+24], %f39;
	ld.global.nc.f32 	%f40, [%rd2+84];
	st.shared.f32 	[%r15+28], %f40;
	ld.global.nc.f32 	%f41, [%rd2+96];
	st.shared.f32 	[%r15+32], %f41;
	ld.global.nc.f32 	%f42, [%rd2+108];
	st.shared.f32 	[%r15+36], %f42;
	ld.global.nc.f32 	%f43, [%rd2+120];
	st.shared.f32 	[%r15+40], %f43;
	ld.global.nc.f32 	%f44, [%rd2+132];
	st.shared.f32 	[%r15+44], %f44;
	ld.global.nc.f32 	%f45, [%rd2+144];
	st.shared.f32 	[%r15+48], %f45;
	ld.global.nc.f32 	%f46, [%rd2+156];
	st.shared.f32 	[%r15+52], %f46;
	ld.global.nc.f32 	%f47, [%rd2+168];
	st.shared.f32 	[%r15+56], %f47;
	ld.global.nc.f32 	%f48, [%rd2+180];
	st.shared.f32 	[%r15+60], %f48;
	ld.global.nc.f32 	%f49, [%rd2+192];
	st.shared.f32 	[%r15+64], %f49;
	ld.global.nc.f32 	%f50, [%rd2+204];
	st.shared.f32 	[%r15+68], %f50;
	@%p47 bra 	$L__BB0_43;
	shl.b32 	%r102, %r49, 2;
	add.s32 	%r103, %r12, %r102;
	setp.gt.u32 	%p48, %r103, 473;
	setp.lt.u32 	%p49, %r50, 6;
	setp.lt.u32 	%p50, %r99, 1422;
	and.pred  	%p51, %p49, %p50;
	not.pred 	%p53, %p51;
	or.pred  	%p54, %p48, %p53;
	@%p54 bra 	$L__BB0_39;
	ld.global.nc.f32 	%f51, [%rd2+216];
	st.shared.f32 	[%r15+72], %f51;
$L__BB0_39:
	setp.gt.u32 	%p55, %r103, 473;
	setp.lt.u32 	%p56, %r50, 6;
	setp.lt.u32 	%p57, %r99, 1421;
	and.pred  	%p58, %p56, %p57;
	not.pred 	%p60, %p58;
	or.pred  	%p61, %p55, %p60;
	@%p61 bra 	$L__BB0_41;
	ld.global.nc.f32 	%f52, [%rd2+228];
	st.shared.f32 	[%r15+76], %f52;
$L__BB0_41:
	setp.gt.u32 	%p62, %r103, 473;
	setp.lt.u32 	%p63, %r50, 6;
	setp.lt.u32 	%p64, %r99, 1420;
	and.pred  	%p65, %p63, %p64;
	not.pred 	%p67, %p65;
	or.pred  	%p68, %p62, %p67;
	@%p68 bra 	$L__BB0_43;
	ld.global.nc.f32 	%f53, [%rd2+240];
	st.shared.f32 	[%r15+80], %f53;
$L__BB0_43:
	bar.sync 	0;
	mov.u32 	%r117, %tid.y;
	shl.b32 	%r118, %r117, 2;
	mov.u32 	%r119, _ZZ24default_function_kernel0E15pad_temp_shared;
	add.s32 	%r120, %r119, %r118;
	ld.shared.f32 	%f54, [%r120];
	ld.shared.f32 	%f55, [%r120+4];
	ld.shared.f32 	%f56, [%r120+8];
	ld.shared.f32 	%f57, [%r120+36];
	ld.shared.f32 	%f58, [%r120+40];
	ld.shared.f32 	%f59, [%r120+44];
	ld.shared.f32 	%f60, [%r120+72];
	ld.shared.f32 	%f61, [%r120+76];
	ld.shared.f32 	%f62, [%r120+80];
	ld.shared.f32 	%f63, [%r120+108];
	ld.shared.f32 	%f64, [%r120+112];
	ld.shared.f32 	%f65, [%r120+116];
	ld.shared.f32 	%f66, [%r120+144];
	ld.shared.f32 	%f67, [%r120+148];
	ld.shared.f32 	%f68, [%r120+152];
	ld.shared.f32 	%f69, [%r120+180];
	ld.shared.f32 	%f70, [%r120+184];
	ld.shared.f32 	%f71, [%r120+188];
	ld.shared.f32 	%f72, [%r120+216];
	ld.shared.f32 	%f73, [%r120+220];
	ld.shared.f32 	%f74, [%r120+224];
	ld.shared.f32 	%f75, [%r120+252];
	ld.shared.f32 	%f76, [%r120+256];
	ld.shared.f32 	%f77, [%r120+260];
	ld.shared.f32 	%f78, [%r120+288];
	ld.shared.f32 	%f79, [%r120+292];
	ld.shared.f32 	%f80, [%r120+296];
	ld.shared.f32 	%f81, [%r120+324];
	ld.shared.f32 	%f82, [%r120+328];
	ld.shared.f32 	%f83, [%r120+332];
	ld.shared.f32 	%f84, [%r120+360];
	ld.shared.f32 	%f85, [%r120+364];
	ld.shared.f32 	%f86, [%r120+368];
	ld.shared.f32 	%f87, [%r120+396];
	ld.shared.f32 	%f88, [%r120+400];
	ld.shared.f32 	%f89, [%r120+404];
	ld.shared.f32 	%f90, [%r120+432];
	ld.shared.f32 	%f91, [%r120+436];
	ld.shared.f32 	%f92, [%r120+440];
	ld.shared.f32 	%f93, [%r120+468];
	ld.shared.f32 	%f94, [%r120+472];
	ld.shared.f32 	%f95, [%r120+476];
	ld.shared.f32 	%f96, [%r120+504];
	ld.shared.f32 	%f97, [%r120+508];
	ld.shared.f32 	%f98, [%r120+512];
	ld.shared.f32 	%f99, [%r120+540];
	ld.shared.f32 	%f100, [%r120+544];
	ld.shared.f32 	%f101, [%r120+548];
	ld.shared.f32 	%f102, [%r120+576];
	ld.shared.f32 	%f103, [%r120+580];
	ld.shared.f32 	%f104, [%r120+584];
	ld.shared.f32 	%f105, [%r120+612];
	ld.shared.f32 	%f106, [%r120+616];
	ld.shared.f32 	%f107, [%r120+620];
	ld.shared.f32 	%f108, [%r120+648];
	ld.shared.f32 	%f109, [%r120+652];
	ld.shared.f32 	%f110, [%r120+656];
	ld.shared.f32 	%f111, [%r120+684];
	ld.shared.f32 	%f112, [%r120+688];
	ld.shared.f32 	%f113, [%r120+692];
	ld.shared.f32 	%f114, [%r120+720];
	ld.shared.f32 	%f115, [%r120+724];
	ld.shared.f32 	%f116, [%r120+728];
	ld.shared.f32 	%f117, [%r120+756];
	ld.shared.f32 	%f118, [%r120+760];
	ld.shared.f32 	%f119, [%r120+764];
	ld.shared.f32 	%f120, [%r120+792];
	ld.shared.f32 	%f121, [%r120+796];
	ld.shared.f32 	%f122, [%r120+800];
	ld.shared.f32 	%f123, [%r120+828];
	ld.shared.f32 	%f124, [%r120+832];
	ld.shared.f32 	%f125, [%r120+836];
	mov.u32 	%r16, %tid.z;
	mov.u32 	%r121, _ZZ24default_function_kernel0E13kernel_shared;
	mad.lo.s32 	%r122, %r16, 576, %r121;
	ld.shared.f32 	%f126, [%r122];
	ld.shared.f32 	%f127, [%r122+4];
	ld.shared.f32 	%f128, [%r122+8];
	ld.shared.f32 	%f129, [%r122+12];
	ld.shared.f32 	%f130, [%r122+16];
	ld.shared.f32 	%f131, [%r122+20];
	ld.shared.f32 	%f132, [%r122+24];
	ld.shared.f32 	%f133, [%r122+28];
	ld.shared.f32 	%f134, [%r122+32];
	ld.shared.f32 	%f135, [%r122+36];
	ld.shared.f32 	%f136, [%r122+40];
	ld.shared.f32 	%f137, [%r122+44];
	ld.shared.f32 	%f138, [%r122+48];
	ld.shared.f32 	%f139, [%r122+52];
	ld.shared.f32 	%f140, [%r122+56];
	ld.shared.f32 	%f141, [%r122+60];
	ld.shared.f32 	%f142, [%r122+64];
	ld.shared.f32 	%f143, [%r122+68];
	ld.shared.f32 	%f144, [%r122+72];
	ld.shared.f32 	%f145, [%r122+76];
	ld.shared.f32 	%f146, [%r122+80];
	ld.shared.f32 	%f147, [%r122+84];
	ld.shared.f32 	%f148, [%r122+88];
	ld.shared.f32 	%f149, [%r122+92];
	ld.shared.f32 	%f150, [%r122+96];
	ld.shared.f32 	%f151, [%r122+100];
	ld.shared.f32 	%f152, [%r122+104];
	ld.shared.f32 	%f153, [%r122+108];
	ld.shared.f32 	%f154, [%r122+112];
	ld.shared.f32 	%f155, [%r122+116];
	ld.shared.f32 	%f156, [%r122+120];
	ld.shared.f32 	%f157, [%r122+124];
	ld.shared.f32 	%f158, [%r122+128];
	ld.shared.f32 	%f159, [%r122+132];
	ld.shared.f32 	%f160, [%r122+136];
	ld.shared.f32 	%f161, [%r122+140];
	ld.shared.f32 	%f162, [%r122+144];
	ld.shared.f32 	%f163, [%r122+148];
	ld.shared.f32 	%f164, [%r122+152];
	ld.shared.f32 	%f165, [%r122+156];
	ld.shared.f32 	%f166, [%r122+160];
	ld.shared.f32 	%f167, [%r122+164];
	ld.shared.f32 	%f168, [%r122+168];
	ld.shared.f32 	%f169, [%r122+172];
	ld.shared.f32 	%f170, [%r122+176];
	ld.shared.f32 	%f171, [%r122+180];
	ld.shared.f32 	%f172, [%r122+184];
	ld.shared.f32 	%f173, [%r122+188];
	ld.shared.f32 	%f174, [%r122+192];
	ld.shared.f32 	%f175, [%r122+196];
	ld.shared.f32 	%f176, [%r122+200];
	ld.shared.f32 	%f177, [%r122+204];
	ld.shared.f32 	%f178, [%r122+208];
	ld.shared.f32 	%f179, [%r122+212];
	ld.shared.f32 	%f180, [%r122+216];
	ld.shared.f32 	%f181, [%r122+220];
	ld.shared.f32 	%f182, [%r122+224];
	ld.shared.f32 	%f183, [%r122+228];
	ld.shared.f32 	%f184, [%r122+232];
	ld.shared.f32 	%f185, [%r122+236];
	ld.shared.f32 	%f186, [%r122+240];
	ld.shared.f32 	%f187, [%r122+244];
	ld.shared.f32 	%f188, [%r122+248];
	ld.shared.f32 	%f189, [%r122+252];
	ld.shared.f32 	%f190, [%r122+256];
	ld.shared.f32 	%f191, [%r122+260];
	ld.shared.f32 	%f192, [%r122+264];
	ld.shared.f32 	%f193, [%r122+268];
	ld.shared.f32 	%f194, [%r122+272];
	ld.shared.f32 	%f195, [%r122+276];
	ld.shared.f32 	%f196, [%r122+280];
	ld.shared.f32 	%f197, [%r122+284];
	fma.rn.f32 	%f198, %f54, %f126, %f493;
	fma.rn.f32 	%f199, %f55, %f127, %f198;
	fma.rn.f32 	%f200, %f56, %f128, %f199;
	fma.rn.f32 	%f201, %f57, %f129, %f200;
	fma.rn.f32 	%f202, %f58, %f130, %f201;
	fma.rn.f32 	%f203, %f59, %f131, %f202;
	fma.rn.f32 	%f204, %f60, %f132, %f203;
	fma.rn.f32 	%f205, %f61, %f133, %f204;
	fma.rn.f32 	%f206, %f62, %f134, %f205;
	fma.rn.f32 	%f207, %f63, %f135, %f206;
	fma.rn.f32 	%f208, %f64, %f136, %f207;
	fma.rn.f32 	%f209, %f65, %f137, %f208;
	fma.rn.f32 	%f210, %f66, %f138, %f209;
	fma.rn.f32 	%f211, %f67, %f139, %f210;
	fma.rn.f32 	%f212, %f68, %f140, %f211;
	fma.rn.f32 	%f213, %f69, %f141, %f212;
	fma.rn.f32 	%f214, %f70, %f142, %f213;
	fma.rn.f32 	%f215, %f71, %f143, %f214;
	fma.rn.f32 	%f216, %f72, %f144, %f215;
	fma.rn.f32 	%f217, %f73, %f145, %f216;
	fma.rn.f32 	%f218, %f74, %f146, %f217;
	fma.rn.f32 	%f219, %f75, %f147, %f218;
	fma.rn.f32 	%f220, %f76, %f148, %f219;
	fma.rn.f32 	%f221, %f77, %f149, %f220;
	fma.rn.f32 	%f222, %f78, %f150, %f221;
	fma.rn.f32 	%f223, %f79, %f151, %f222;
	fma.rn.f32 	%f224, %f80, %f152, %f223;
	fma.rn.f32 	%f225, %f81, %f153, %f224;
	fma.rn.f32 	%f226, %f82, %f154, %f225;
	fma.rn.f32 	%f227, %f83, %f155, %f226;
	fma.rn.f32 	%f228, %f84, %f156, %f227;
	fma.rn.f32 	%f229, %f85, %f157, %f228;
	fma.rn.f32 	%f230, %f86, %f158, %f229;
	fma.rn.f32 	%f231, %f87, %f159, %f230;
	fma.rn.f32 	%f232, %f88, %f160, %f231;
	fma.rn.f32 	%f233, %f89, %f161, %f232;
	fma.rn.f32 	%f234, %f90, %f162, %f233;
	fma.rn.f32 	%f235, %f91, %f163, %f234;
	fma.rn.f32 	%f236, %f92, %f164, %f235;
	fma.rn.f32 	%f237, %f93, %f165, %f236;
	fma.rn.f32 	%f238, %f94, %f166, %f237;
	fma.rn.f32 	%f239, %f95, %f167, %f238;
	fma.rn.f32 	%f240, %f96, %f168, %f239;
	fma.rn.f32 	%f241, %f97, %f169, %f240;
	fma.rn.f32 	%f242, %f98, %f170, %f241;
	fma.rn.f32 	%f243, %f99, %f171, %f242;
	fma.rn.f32 	%f244, %f100, %f172, %f243;
	fma.rn.f32 	%f245, %f101, %f173, %f244;
	fma.rn.f32 	%f246, %f102, %f174, %f245;
	fma.rn.f32 	%f247, %f103, %f175, %f246;
	fma.rn.f32 	%f248, %f104, %f176, %f247;
	fma.rn.f32 	%f249, %f105, %f177, %f248;
	fma.rn.f32 	%f250, %f106, %f178, %f249;
	fma.rn.f32 	%f251, %f107, %f179, %f250;
	fma.rn.f32 	%f252, %f108, %f180, %f251;
	fma.rn.f32 	%f253, %f109, %f181, %f252;
	fma.rn.f32 	%f254, %f110, %f182, %f253;
	fma.rn.f32 	%f255, %f111, %f183, %f254;
	fma.rn.f32 	%f256, %f112, %f184, %f255;
	fma.rn.f32 	%f257, %f113, %f185, %f256;
	fma.rn.f32 	%f258, %f114, %f186, %f257;
	fma.rn.f32 	%f259, %f115, %f187, %f258;
	fma.rn.f32 	%f260, %f116, %f188, %f259;
	fma.rn.f32 	%f261, %f117, %f189, %f260;
	fma.rn.f32 	%f262, %f118, %f190, %f261;
	fma.rn.f32 	%f263, %f119, %f191, %f262;
	fma.rn.f32 	%f264, %f120, %f192, %f263;
	fma.rn.f32 	%f265, %f121, %f193, %f264;
	fma.rn.f32 	%f266, %f122, %f194, %f265;
	fma.rn.f32 	%f267, %f123, %f195, %f266;
	fma.rn.f32 	%f268, %f124, %f196, %f267;
	fma.rn.f32 	%f269, %f125, %f197, %f268;
	ld.shared.f32 	%f270, [%r120+864];
	ld.shared.f32 	%f271, [%r120+868];
	ld.shared.f32 	%f272, [%r120+872];
	ld.shared.f32 	%f273, [%r120+900];
	ld.shared.f32 	%f274, [%r120+904];
	ld.shared.f32 	%f275, [%r120+908];
	ld.shared.f32 	%f276, [%r120+936];
	ld.shared.f32 	%f277, [%r120+940];
	ld.shared.f32 	%f278, [%r120+944];
	ld.shared.f32 	%f279, [%r120+972];
	ld.shared.f32 	%f280, [%r120+976];
	ld.shared.f32 	%f281, [%r120+980];
	ld.shared.f32 	%f282, [%r120+1008];
	ld.shared.f32 	%f283, [%r120+1012];
	ld.shared.f32 	%f284, [%r120+1016];
	ld.shared.f32 	%f285, [%r120+1044];
	ld.shared.f32 	%f286, [%r120+1048];
	ld.shared.f32 	%f287, [%r120+1052];
	ld.shared.f32 	%f288, [%r120+1080];
	ld.shared.f32 	%f289, [%r120+1084];
	ld.shared.f32 	%f290, [%r120+1088];
	ld.shared.f32 	%f291, [%r120+1116];
	ld.shared.f32 	%f292, [%r120+1120];
	ld.shared.f32 	%f293, [%r120+1124];
	ld.shared.f32 	%f294, [%r120+1152];
	ld.shared.f32 	%f295, [%r120+1156];
	ld.shared.f32 	%f296, [%r120+1160];
	ld.shared.f32 	%f297, [%r120+1188];
	ld.shared.f32 	%f298, [%r120+1192];
	ld.shared.f32 	%f299, [%r120+1196];
	ld.shared.f32 	%f300, [%r120+1224];
	ld.shared.f32 	%f301, [%r120+1228];
	ld.shared.f32 	%f302, [%r120+1232];
	ld.shared.f32 	%f303, [%r120+1260];
	ld.shared.f32 	%f304, [%r120+1264];
	ld.shared.f32 	%f305, [%r120+1268];
	ld.shared.f32 	%f306, [%r120+1296];
	ld.shared.f32 	%f307, [%r120+1300];
	ld.shared.f32 	%f308, [%r120+1304];
	ld.shared.f32 	%f309, [%r120+1332];
	ld.shared.f32 	%f310, [%r120+1336];
	ld.shared.f32 	%f311, [%r120+1340];
	ld.shared.f32 	%f312, [%r120+1368];
	ld.shared.f32 	%f313, [%r120+1372];
	ld.shared.f32 	%f314, [%r120+1376];
	ld.shared.f32 	%f315, [%r120+1404];
	ld.shared.f32 	%f316, [%r120+1408];
	ld.shared.f32 	%f317, [%r120+1412];
	ld.shared.f32 	%f318, [%r120+1440];
	ld.shared.f32 	%f319, [%r120+1444];
	ld.shared.f32 	%f320, [%r120+1448];
	ld.shared.f32 	%f321, [%r120+1476];
	ld.shared.f32 	%f322, [%r120+1480];
	ld.shared.f32 	%f323, [%r120+1484];
	ld.shared.f32 	%f324, [%r120+1512];
	ld.shared.f32 	%f325, [%r120+1516];
	ld.shared.f32 	%f326, [%r120+1520];
	ld.shared.f32 	%f327, [%r120+1548];
	ld.shared.f32 	%f328, [%r120+1552];
	ld.shared.f32 	%f329, [%r120+1556];
	ld.shared.f32 	%f330, [%r120+1584];
	ld.shared.f32 	%f331, [%r120+1588];
	ld.shared.f32 	%f332, [%r120+1592];
	ld.shared.f32 	%f333, [%r120+1620];
	ld.shared.f32 	%f334, [%r120+1624];
	ld.shared.f32 	%f335, [%r120+1628];
	ld.shared.f32 	%f336, [%r120+1656];
	ld.shared.f32 	%f337, [%r120+1660];
	ld.shared.f32 	%f338, [%r120+1664];
	ld.shared.f32 	%f339, [%r120+1692];
	ld.shared.f32 	%f340, [%r120+1696];
	ld.shared.f32 	%f341, [%r120+1700];
	ld.shared.f32 	%f342, [%r122+288];
	ld.shared.f32 	%f343, [%r122+292];
	ld.shared.f32 	%f344, [%r122+296];
	ld.shared.f32 	%f345, [%r122+300];
	ld.shared.f32 	%f346, [%r122+304];
	ld.shared.f32 	%f347, [%r122+308];
	ld.shared.f32 	%f348, [%r122+312];
	ld.shared.f32 	%f349, [%r122+316];
	ld.shared.f32 	%f350, [%r122+320];
	ld.shared.f32 	%f351, [%r122+324];
	ld.shared.f32 	%f352, [%r122+328];
	ld.shared.f32 	%f353, [%r122+332];
	ld.shared.f32 	%f354, [%r122+336];
	ld.shared.f32 	%f355, [%r122+340];
	ld.shared.f32 	%f356, [%r122+344];
	ld.shared.f32 	%f357, [%r122+348];
	ld.shared.f32 	%f358, [%r122+352];
	ld.shared.f32 	%f359, [%r122+356];
	ld.shared.f32 	%f360, [%r122+360];
	ld.shared.f32 	%f361, [%r122+364];
	ld.shared.f32 	%f362, [%r122+368];
	ld.shared.f32 	%f363, [%r122+372];
	ld.shared.f32 	%f364, [%r122+376];
	ld.shared.f32 	%f365, [%r122+380];
	ld.shared.f32 	%f366, [%r122+384];
	ld.shared.f32 	%f367, [%r122+388];
	ld.shared.f32 	%f368, [%r122+392];
	ld.shared.f32 	%f369, [%r122+396];
	ld.shared.f32 	%f370, [%r122+400];
	ld.shared.f32 	%f371, [%r122+404];
	ld.shared.f32 	%f372, [%r122+408];
	ld.shared.f32 	%f373, [%r122+412];
	ld.shared.f32 	%f374, [%r122+416];
	ld.shared.f32 	%f375, [%r122+420];
	ld.shared.f32 	%f376, [%r122+424];
	ld.shared.f32 	%f377, [%r122+428];
	ld.shared.f32 	%f378, [%r122+432];
	ld.shared.f32 	%f379, [%r122+436];
	ld.shared.f32 	%f380, [%r122+440];
	ld.shared.f32 	%f381, [%r122+444];
	ld.shared.f32 	%f382, [%r122+448];
	ld.shared.f32 	%f383, [%r122+452];
	ld.shared.f32 	%f384, [%r122+456];
	ld.shared.f32 	%f385, [%r122+460];
	ld.shared.f32 	%f386, [%r122+464];
	ld.shared.f32 	%f387, [%r122+468];
	ld.shared.f32 	%f388, [%r122+472];
	ld.shared.f32 	%f389, [%r122+476];
	ld.shared.f32 	%f390, [%r122+480];
	ld.shared.f32 	%f391, [%r122+484];
	ld.shared.f32 	%f392, [%r122+488];
	ld.shared.f32 	%f393, [%r122+492];
	ld.shared.f32 	%f394, [%r122+496];
	ld.shared.f32 	%f395, [%r122+500];
	ld.shared.f32 	%f396, [%r122+504];
	ld.shared.f32 	%f397, [%r122+508];
	ld.shared.f32 	%f398, [%r122+512];
	ld.shared.f32 	%f399, [%r122+516];
	ld.shared.f32 	%f400, [%r122+520];
	ld.shared.f32 	%f401, [%r122+524];
	ld.shared.f32 	%f402, [%r122+528];
	ld.shared.f32 	%f403, [%r122+532];
	ld.shared.f32 	%f404, [%r122+536];
	ld.shared.f32 	%f405, [%r122+540];
	ld.shared.f32 	%f406, [%r122+544];
	ld.shared.f32 	%f407, [%r122+548];
	ld.shared.f32 	%f408, [%r122+552];
	ld.shared.f32 	%f409, [%r122+556];
	ld.shared.f32 	%f410, [%r122+560];
	ld.shared.f32 	%f411, [%r122+564];
	ld.shared.f32 	%f412, [%r122+568];
	ld.shared.f32 	%f413, [%r122+572];
	fma.rn.f32 	%f414, %f270, %f342, %f269;
	fma.rn.f32 	%f415, %f271, %f343, %f414;
	fma.rn.f32 	%f416, %f272, %f344, %f415;
	fma.rn.f32 	%f417, %f273, %f345, %f416;
	fma.rn.f32 	%f418, %f274, %f346, %f417;
	fma.rn.f32 	%f419, %f275, %f347, %f418;
	fma.rn.f32 	%f420, %f276, %f348, %f419;
	fma.rn.f32 	%f421, %f277, %f349, %f420;
	fma.rn.f32 	%f422, %f278, %f350, %f421;
	fma.rn.f32 	%f423, %f279, %f351, %f422;
	fma.rn.f32 	%f424, %f280, %f352, %f423;
	fma.rn.f32 	%f425, %f281, %f353, %f424;
	fma.rn.f32 	%f426, %f282, %f354, %f425;
	fma.rn.f32 	%f427, %f283, %f355, %f426;
	fma.rn.f32 	%f428, %f284, %f356, %f427;
	fma.rn.f32 	%f429, %f285, %f357, %f428;
	fma.rn.f32 	%f430, %f286, %f358, %f429;
	fma.rn.f32 	%f431, %f287, %f359, %f430;
	fma.rn.f32 	%f432, %f288, %f360, %f431;
	fma.rn.f32 	%f433, %f289, %f361, %f432;
	fma.rn.f32 	%f434, %f290, %f362, %f433;
	fma.rn.f32 	%f435, %f291, %f363, %f434;
	fma.rn.f32 	%f436, %f292, %f364, %f435;
	fma.rn.f32 	%f437, %f293, %f365, %f436;
	fma.rn.f32 	%f438, %f294, %f366, %f437;
	fma.rn.f32 	%f439, %f295, %f367, %f438;
	fma.rn.f32 	%f440, %f296, %f368, %f439;
	fma.rn.f32 	%f441, %f297, %f369, %f440;
	fma.rn.f32 	%f442, %f298, %f370, %f441;
	fma.rn.f32 	%f443, %f299, %f371, %f442;
	fma.rn.f32 	%f444, %f300, %f372, %f443;
	fma.rn.f32 	%f445, %f301, %f373, %f444;
	fma.rn.f32 	%f446, %f302, %f374, %f445;
	fma.rn.f32 	%f447, %f303, %f375, %f446;
	fma.rn.f32 	%f448, %f304, %f376, %f447;
	fma.rn.f32 	%f449, %f305, %f377, %f448;
	fma.rn.f32 	%f450, %f306, %f378, %f449;
	fma.rn.f32 	%f451, %f307, %f379, %f450;
	fma.rn.f32 	%f452, %f308, %f380, %f451;
	fma.rn.f32 	%f453, %f309, %f381, %f452;
	fma.rn.f32 	%f454, %f310, %f382, %f453;
	fma.rn.f32 	%f455, %f311, %f383, %f454;
	fma.rn.f32 	%f456, %f312, %f384, %f455;
	fma.rn.f32 	%f457, %f313, %f385, %f456;
	fma.rn.f32 	%f458, %f314, %f386, %f457;
	fma.rn.f32 	%f459, %f315, %f387, %f458;
	fma.rn.f32 	%f460, %f316, %f388, %f459;
	fma.rn.f32 	%f461, %f317, %f389, %f460;
	fma.rn.f32 	%f462, %f318, %f390, %f461;
	fma.rn.f32 	%f463, %f319, %f391, %f462;
	fma.rn.f32 	%f464, %f320, %f392, %f463;
	fma.rn.f32 	%f465, %f321, %f393, %f464;
	fma.rn.f32 	%f466, %f322, %f394, %f465;
	fma.rn.f32 	%f467, %f323, %f395, %f466;
	fma.rn.f32 	%f468, %f324, %f396, %f467;
	fma.rn.f32 	%f469, %f325, %f397, %f468;
	fma.rn.f32 	%f470, %f326, %f398, %f469;
	fma.rn.f32 	%f471, %f327, %f399, %f470;
	fma.rn.f32 	%f472, %f328, %f400, %f471;
	fma.rn.f32 	%f473, %f329, %f401, %f472;
	fma.rn.f32 	%f474, %f330, %f402, %f473;
	fma.rn.f32 	%f475, %f331, %f403, %f474;
	fma.rn.f32 	%f476, %f332, %f404, %f475;
	fma.rn.f32 	%f477, %f333, %f405, %f476;
	fma.rn.f32 	%f478, %f334, %f406, %f477;
	fma.rn.f32 	%f479, %f335, %f407, %f478;
	fma.rn.f32 	%f480, %f336, %f408, %f479;
	fma.rn.f32 	%f481, %f337, %f409, %f480;
	fma.rn.f32 	%f482, %f338, %f410, %f481;
	fma.rn.f32 	%f483, %f339, %f411, %f482;
	fma.rn.f32 	%f484, %f340, %f412, %f483;
	fma.rn.f32 	%f493, %f341, %f413, %f484;
	add.s32 	%r130, %r130, 1;
	setp.ne.s32 	%p69, %r130, 3;
	@%p69 bra 	$L__BB0_2;
	add.s32 	%r129, %r129, 1;
	setp.ne.s32 	%p70, %r129, 4;
	@%p70 bra 	$L__BB0_1;
	ld.param.u64 	%rd27, [default_function_kernel0_param_2];
	cvta.to.global.u64 	%rd22, %rd27;
	mov.u32 	%r123, %ctaid.z;
	mov.u32 	%r124, %ctaid.x;
	mad.lo.s32 	%r125, %r16, 49, %r124;
	mad.lo.s32 	%r126, %r123, 490, %r125;
	mad.lo.s32 	%r128, %r117, 7, %r126;
	mul.wide.u32 	%rd23, %r128, 4;
	add.s64 	%rd24, %rd22, %rd23;
	st.global.f32 	[%rd24], %f493;
	ret;

}
	// .globl	_Z9transformPfS_
.visible .entry _Z9transformPfS_(
	.param .u64 .ptr .align 1 _Z9transformPfS__param_0,
	.param .u64 .ptr .align 1 _Z9transformPfS__param_1
)
{
	.reg .pred 	%p<9>;
	.reg .b16 	%rs<22>;
	.reg .b32 	%r<37>;
	.reg .b32 	%f<2>;
	.reg .b64 	%rd<9>;

	ld.param.u64 	%rd3, [_Z9transformPfS__param_0];
	ld.param.u64 	%rd4, [_Z9transformPfS__param_1];
	mov.u32 	%r21, %ctaid.x;
	mov.u32 	%r1, %ntid.x;
	mov.u32 	%r22, %tid.x;
	mad.lo.s32 	%r32, %r21, %r1, %r22;
	setp.gt.u32 	%p1, %r32, 9407;
	@%p1 bra 	$L__BB1_9;
	mov.u32 	%r23, %nctaid.x;
	mul.lo.s32 	%r3, %r23, %r1;
	cvta.to.global.u64 	%rd1, %rd3;
	cvta.to.global.u64 	%rd2, %rd4;
$L__BB1_2:
	cvt.u16.u32 	%rs1, %r32;
	mul.hi.u16 	%rs2, %rs1, 20063;
	sub.s16 	%rs3, %rs1, %rs2;
	shr.u16 	%rs4, %rs3, 1;
	add.s16 	%rs5, %rs4, %rs2;
	shr.u16 	%rs6, %rs5, 5;
	mul.lo.s16 	%rs7, %rs6, 49;
	sub.s16 	%rs8, %rs1, %rs7;
	mul.lo.s16 	%rs9, %rs8, 37;
	shr.u16 	%rs10, %rs9, 8;
	cvt.u32.u16 	%r5, %rs10;
	add.s32 	%r24, %r5, 1;
	mul.lo.s16 	%rs11, %rs10, 7;
	sub.s16 	%rs12, %rs8, %rs11;
	add.s16 	%rs13, %rs12, 1;
	cvt.u32.u16 	%r25, %rs13;
	and.b32  	%r6, %r25, 255;
	min.u32 	%r33, %r24, 6;
	and.b16  	%rs14, %rs13, 255;
	mul.lo.s16 	%rs15, %rs14, 86;
	shr.u16 	%rs16, %rs15, 8;
	cvt.u32.u16 	%r8, %rs16;
	add.s32 	%r26, %r33, 2;
	setp.le.u32 	%p2, %r26, %r5;
	@%p2 bra 	$L__BB1_8;
	mul.wide.u32 	%rd5, %r32, 4;
	add.s64 	%rd6, %rd1, %rd5;
	ld.global.f32 	%f1, [%rd6];
	mul.wide.u16 	%r27, %rs6, 315;
	mad.lo.s32 	%r28, %r8, 12, %r27;
	mad.lo.s32 	%r29, %r5, 5, %r28;
	add.s32 	%r9, %r29, %r6;
	mul.lo.s32 	%r10, %r8, 3;
$L__BB1_4:
	mov.u32 	%r11, %r33;
	mad.lo.s32 	%r35, %r11, 40, %r9;
	mov.u32 	%r34, %r10;
	mov.u32 	%r36, %r8;
$L__BB1_5:
	add.s32 	%r16, %r34, -3;
	add.s32 	%r30, %r34, 5;
	setp.le.u32 	%p3, %r30, %r6;
	@%p3 bra 	$L__BB1_7;
	add.s32 	%r31, %r35, 5;
	mul.wide.u32 	%rd7, %r31, 4;
	add.s64 	%rd8, %rd2, %rd7;
	st.global.f32 	[%rd8], %f1;
	setp.gt.s32 	%p4, %r36, 0;
	add.s32 	%r36, %r36, -1;
	add.s32 	%r35, %r35, -12;
	mov.u32 	%r34, %r16;
	@%p4 bra 	$L__BB1_5;
$L__BB1_7:
	add.s32 	%r33, %r11, -1;
	setp.gt.s32 	%p5, %r11, 0;
	setp.ge.s32 	%p6, %r11, %r5;
	and.pred  	%p7, %p5, %p6;
	@%p7 bra 	$L__BB1_4;
$L__BB1_8:
	add.s32 	%r32, %r32, %r3;
	setp.lt.u32 	%p8, %r32, 9408;
	@%p8 bra 	$L__BB1_2;
$L__BB1_9:
	ret;

}
	// .globl	_Z6conv2dPfPKfS_
.visible .entry _Z6conv2dPfPKfS_(
	.param .u64 .ptr .align 1 _Z6conv2dPfPKfS__param_0,
	.param .u64 .ptr .align 1 _Z6conv2dPfPKfS__param_1,
	.param .u64 .ptr .align 1 _Z6conv2dPfPKfS__param_2
)
{
	.reg .pred 	%p<12>;
	.reg .b32 	%r<181>;
	.reg .b32 	%f<821>;
	.reg .b64 	%rd<301>;
	// demoted variable
	.shared .align 4 .b8 _ZZ6conv2dPfPKfS_E5input[960];
	ld.param.u64 	%rd3, [_Z6conv2dPfPKfS__param_0];
	ld.param.u64 	%rd4, [_Z6conv2dPfPKfS__param_1];
	ld.param.u64 	%rd5, [_Z6conv2dPfPKfS__param_2];
	cvta.to.global.u64 	%rd1, %rd5;
	mov.u32 	%r17, %ctaid.x;
	mul.hi.u32 	%r18, %r17, 818089009;
	shr.u32 	%r1, %r18, 2;
	mad.lo.s32 	%r2, %r1, -21, %r17;
	mul.hi.u32 	%r19, %r2, -1431655765;
	shr.u32 	%r20, %r19, 1;
	mul.lo.s32 	%r21, %r20, 3;
	sub.s32 	%r3, %r2, %r21;
	mul.lo.s32 	%r4, %r3, 3;
	mov.u32 	%r5, %tid.x;
	shr.u32 	%r180, %r5, 5;
	and.b32  	%r7, %r5, 31;
	shl.b32 	%r8, %r1, 4;
	setp.gt.u32 	%p1, %r5, 511;
	add.s32 	%r179, %r180, %r8;
	setp.gt.u32 	%p2, %r179, 191;
	or.pred  	%p3, %p1, %p2;
	@%p3 bra 	$L__BB2_5;
	mad.lo.s32 	%r10, %r2, 15, %r7;
	mov.u32 	%r23, %ntid.x;
	shr.u32 	%r11, %r23, 5;
	cvta.to.global.u64 	%rd2, %rd3;
$L__BB2_2:
	setp.gt.u32 	%p4, %r7, 14;
	@%p4 bra 	$L__BB2_4;
	mad.lo.s32 	%r24, %r179, 315, %r10;
	mul.wide.u32 	%rd6, %r24, 4;
	add.s64 	%rd7, %rd2, %rd6;
	ld.global.nc.f32 	%f4, [%rd7];
	mad.lo.s32 	%r25, %r180, 15, %r7;
	shl.b32 	%r26, %r25, 2;
	mov.u32 	%r27, _ZZ6conv2dPfPKfS_E5input;
	add.s32 	%r28, %r27, %r26;
	st.shared.f32 	[%r28], %f4;
$L__BB2_4:
	add.s32 	%r180, %r180, %r11;
	setp.lt.u32 	%p5, %r180, 16;
	add.s32 	%r179, %r180, %r8;
	setp.lt.u32 	%p6, %r179, 192;
	and.pred  	%p7, %p5, %p6;
	@%p7 bra 	$L__BB2_2;
$L__BB2_5:
	cvta.to.global.u64 	%rd8, %rd4;
	bar.sync 	0;
	mad.lo.s32 	%r30, %r1, 23040, %r5;
	mul.wide.u32 	%rd9, %r30, 4;
	add.s64 	%rd10, %rd8, %rd9;
	ld.global.nc.f32 	%f5, [%rd10];
	add.s32 	%r31, %r30, 160;
	mul.wide.u32 	%rd11, %r31, 4;
	add.s64 	%rd12, %rd8, %rd11;
	ld.global.nc.f32 	%f6, [%rd12];
	add.s32 	%r32, %r30, 320;
	mul.wide.u32 	%rd13, %r32, 4;
	add.s64 	%rd14, %rd8, %rd13;
	ld.global.nc.f32 	%f7, [%rd14];
	add.s32 	%r33, %r30, 480;
	mul.wide.u32 	%rd15, %r33, 4;
	add.s64 	%rd16, %rd8, %rd15;
	ld.global.nc.f32 	%f8, [%rd16];
	add.s32 	%r34, %r30, 640;
	mul.wide.u32 	%rd17, %r34, 4;
	add.s64 	%rd18, %rd8, %rd17;
	ld.global.nc.f32 	%f9, [%rd18];
	add.s32 	%r35, %r30, 800;
	mul.wide.u32 	%rd19, %r35, 4;
	add.s64 	%rd20, %rd8, %rd19;
	ld.global.nc.f32 	%f10, [%rd20];
	add.s32 	%r36, %r30, 960;
	mul.wide.u32 	%rd21, %r36, 4;
	add.s64 	%rd22, %rd8, %rd21;
	ld.global.nc.f32 	%f11, [%rd22];
	add.s32 	%r37, %r30, 1120;
	mul.wide.u32 	%rd23, %r37, 4;
	add.s64 	%rd24, %rd8, %rd23;
	ld.global.nc.f32 	%f12, [%rd24];
	add.s32 	%r38, %r30, 1280;
	mul.wide.u32 	%rd25, %r38, 4;
	add.s64 	%rd26, %rd8, %rd25;
	ld.global.nc.f32 	%f13, [%rd26];
	ld.shared.f32 	%f14, [_ZZ6conv2dPfPKfS_E5input];
	fma.rn.f32 	%f15, %f14, %f5, 0f00000000;
	ld.shared.f32 	%f16, [_ZZ6conv2dPfPKfS_E5input+4];
	fma.rn.f32 	%f17, %f16, %f5, 0f00000000;
	fma.rn.f32 	%f18, %f16, %f6, %f15;
	ld.shared.f32 	%f19, [_ZZ6conv2dPfPKfS_E5input+8];
	fma.rn.f32 	%f20, %f19, %f5, 0f00000000;
	fma.rn.f32 	%f21, %f19, %f6, %f17;
	fma.rn.f32 	%f22, %f19, %f7, %f18;
	ld.shared.f32 	%f23, [_ZZ6conv2dPfPKfS_E5input+12];
	fma.rn.f32 	%f24, %f23, %f6, %f20;
	fma.rn.f32 	%f25, %f23, %f7, %f21;
	ld.shared.f32 	%f26, [_ZZ6conv2dPfPKfS_E5input+16];
	fma.rn.f32 	%f27, %f26, %f7, %f24;
	ld.shared.f32 	%f28, [_ZZ6conv2dPfPKfS_E5input+20];
	fma.rn.f32 	%f29, %f28, %f8, %f22;
	ld.shared.f32 	%f30, [_ZZ6conv2dPfPKfS_E5input+24];
	fma.rn.f32 	%f31, %f30, %f8, %f25;
	fma.rn.f32 	%f32, %f30, %f9, %f29;
	ld.shared.f32 	%f33, [_ZZ6conv2dPfPKfS_E5input+28];
	fma.rn.f32 	%f34, %f33, %f8, %f27;
	fma.rn.f32 	%f35, %f33, %f9, %f31;
	fma.rn.f32 	%f36, %f33, %f10, %f32;
	ld.shared.f32 	%f37, [_ZZ6conv2dPfPKfS_E5input+32];
	fma.rn.f32 	%f38, %f37, %f9, %f34;
	fma.rn.f32 	%f39, %f37, %f10, %f35;
	ld.shared.f32 	%f40, [_ZZ6conv2dPfPKfS_E5input+36];
	fma.rn.f32 	%f41, %f40, %f10, %f38;
	ld.shared.f32 	%f42, [_ZZ6conv2dPfPKfS_E5input+40];
	fma.rn.f32 	%f43, %f42, %f11, %f36;
	ld.shared.f32 	%f44, [_ZZ6conv2dPfPKfS_E5input+44];
	fma.rn.f32 	%f45, %f44, %f11, %f39;
	fma.rn.f32 	%f46, %f44, %f12, %f43;
	ld.shared.f32 	%f47, [_ZZ6conv2dPfPKfS_E5input+48];
	fma.rn.f32 	%f48, %f47, %f11, %f41;
	fma.rn.f32 	%f49, %f47, %f12, %f45;
	fma.rn.f32 	%f50, %f47, %f13, %f46;
	ld.shared.f32 	%f51, [_ZZ6conv2dPfPKfS_E5input+52];
	fma.rn.f32 	%f52, %f51, %f12, %f48;
	fma.rn.f32 	%f53, %f51, %f13, %f49;
	ld.shared.f32 	%f54, [_ZZ6conv2dPfPKfS_E5input+56];
	fma.rn.f32 	%f55, %f54, %f13, %f52;
	add.s32 	%r39, %r30, 1440;
	mul.wide.u32 	%rd27, %r39, 4;
	add.s64 	%rd28, %rd8, %rd27;
	ld.global.nc.f32 	%f56, [%rd28];
	add.s32 	%r40, %r30, 1600;
	mul.wide.u32 	%rd29, %r40, 4;
	add.s64 	%rd30, %rd8, %rd29;
	ld.global.nc.f32 	%f57, [%rd30];
	add.s32 	%r41, %r30, 1760;
	mul.wide.u32 	%rd31, %r41, 4;
	add.s64 	%rd32, %rd8, %rd31;
	ld.global.nc.f32 	%f58, [%rd32];
	add.s32 	%r42, %r30, 1920;
	mul.wide.u32 	%rd33, %r42, 4;
	add.s64 	%rd34, %rd8, %rd33;
	ld.global.nc.f32 	%f59, [%rd34];
	add.s32 	%r43, %r30, 2080;
	mul.wide.u32 	%rd35, %r43, 4;
	add.s64 	%rd36, %rd8, %rd35;
	ld.global.nc.f32 	%f60, [%rd36];
	add.s32 	%r44, %r30, 2240;
	mul.wide.u32 	%rd37, %r44, 4;
	add.s64 	%rd38, %rd8, %rd37;
	ld.global.nc.f32 	%f61, [%rd38];
	add.s32 	%r45, %r30, 2400;
	mul.wide.u32 	%rd39, %r45, 4;
	add.s64 	%rd40, %rd8, %rd39;
	ld.global.nc.f32 	%f62, [%rd40];
	add.s32 	%r46, %r30, 2560;
	mul.wide.u32 	%rd41, %r46, 4;
	add.s64 	%rd42, %rd8, %rd41;
	ld.global.nc.f32 	%f63, [%rd42];
	add.s32 	%r47, %r30, 2720;
	mul.wide.u32 	%rd43, %r47, 4;
	add.s64 	%rd44, %rd8, %rd43;
	ld.global.nc.f32 	%f64, [%rd44];
	ld.shared.f32 	%f65, [_ZZ6conv2dPfPKfS_E5input+60];
	fma.rn.f32 	%f66, %f65, %f56, %f50;
	ld.shared.f32 	%f67, [_ZZ6conv2dPfPKfS_E5input+64];
	fma.rn.f32 	%f68, %f67, %f56, %f53;
	fma.rn.f32 	%f69, %f67, %f57, %f66;
	ld.shared.f32 	%f70, [_ZZ6conv2dPfPKfS_E5input+68];
	fma.rn.f32 	%f71, %f70, %f56, %f55;
	fma.rn.f32 	%f72, %f70, %f57, %f68;
	fma.rn.f32 	%f73, %f70, %f58, %f69;
	ld.shared.f32 	%f74, [_ZZ6conv2dPfPKfS_E5input+72];
	fma.rn.f32 	%f75, %f74, %f57, %f71;
	fma.rn.f32 	%f76, %f74, %f58, %f72;
	ld.shared.f32 	%f77, [_ZZ6conv2dPfPKfS_E5input+76];
	fma.rn.f32 	%f78, %f77, %f58, %f75;
	ld.shared.f32 	%f79, [_ZZ6conv2dPfPKfS_E5input+80];
	fma.rn.f32 	%f80, %f79, %f59, %f73;
	ld.shared.f32 	%f81, [_ZZ6conv2dPfPKfS_E5input+84];
	fma.rn.f32 	%f82, %f81, %f59, %f76;
	fma.rn.f32 	%f83, %f81, %f60, %f80;
	ld.shared.f32 	%f84, [_ZZ6conv2dPfPKfS_E5input+88];
	fma.rn.f32 	%f85, %f84, %f59, %f78;
	fma.rn.f32 	%f86, %f84, %f60, %f82;
	fma.rn.f32 	%f87, %f84, %f61, %f83;
	ld.shared.f32 	%f88, [_ZZ6conv2dPfPKfS_E5input+92];
	fma.rn.f32 	%f89, %f88, %f60, %f85;
	fma.rn.f32 	%f90, %f88, %f61, %f86;
	ld.shared.f32 	%f91, [_ZZ6conv2dPfPKfS_E5input+96];
	fma.rn.f32 	%f92, %f91, %f61, %f89;
	ld.shared.f32 	%f93, [_ZZ6conv2dPfPKfS_E5input+100];
	fma.rn.f32 	%f94, %f93, %f62, %f87;
	ld.shared.f32 	%f95, [_ZZ6conv2dPfPKfS_E5input+104];
	fma.rn.f32 	%f96, %f95, %f62, %f90;
	fma.rn.f32 	%f97, %f95, %f63, %f94;
	ld.shared.f32 	%f98, [_ZZ6conv2dPfPKfS_E5input+108];
	fma.rn.f32 	%f99, %f98, %f62, %f92;
	fma.rn.f32 	%f100, %f98, %f63, %f96;
	fma.rn.f32 	%f101, %f98, %f64, %f97;
	ld.shared.f32 	%f102, [_ZZ6conv2dPfPKfS_E5input+112];
	fma.rn.f32 	%f103, %f102, %f63, %f99;
	fma.rn.f32 	%f104, %f102, %f64, %f100;
	ld.shared.f32 	%f105, [_ZZ6conv2dPfPKfS_E5input+116];
	fma.rn.f32 	%f106, %f105, %f64, %f103;
	add.s32 	%r48, %r30, 2880;
	mul.wide.u32 	%rd45, %r48, 4;
	add.s64 	%rd46, %rd8, %rd45;
	ld.global.nc.f32 	%f107, [%rd46];
	add.s32 	%r49, %r30, 3040;
	mul.wide.u32 	%rd47, %r49, 4;
	add.s64 	%rd48, %rd8, %rd47;
	ld.global.nc.f32 	%f108, [%rd48];
	add.s32 	%r50, %r30, 3200;
	mul.wide.u32 	%rd49, %r50, 4;
	add.s64 	%rd50, %rd8, %rd49;
	ld.global.nc.f32 	%f109, [%rd50];
	add.s32 	%r51, %r30, 3360;
	mul.wide.u32 	%rd51, %r51, 4;
	add.s64 	%rd52, %rd8, %rd51;
	ld.global.nc.f32 	%f110, [%rd52];
	add.s32 	%r52, %r30, 3520;
	mul.wide.u32 	%rd53, %r52, 4;
	add.s64 	%rd54, %rd8, %rd53;
	ld.global.nc.f32 	%f111, [%rd54];
	add.s32 	%r53, %r30, 3680;
	mul.wide.u32 	%rd55, %r53, 4;
	add.s64 	%rd56, %rd8, %rd55;
	ld.global.nc.f32 	%f112, [%rd56];
	add.s32 	%r54, %r30, 3840;
	mul.wide.u32 	%rd57, %r54, 4;
	add.s64 	%rd58, %rd8, %rd57;
	ld.global.nc.f32 	%f113, [%rd58];
	add.s32 	%r55, %r30, 4000;
	mul.wide.u32 	%rd59, %r55, 4;
	add.s64 	%rd60, %rd8, %rd59;
	ld.global.nc.f32 	%f114, [%rd60];
	add.s32 	%r56, %r30, 4160;
	mul.wide.u32 	%rd61, %r56, 4;
	add.s64 	%rd62, %rd8, %rd61;
	ld.global.nc.f32 	%f115, [%rd62];
	ld.shared.f32 	%f116, [_ZZ6conv2dPfPKfS_E5input+120];
	fma.rn.f32 	%f117, %f116, %f107, %f101;
	ld.shared.f32 	%f118, [_ZZ6conv2dPfPKfS_E5input+124];
	fma.rn.f32 	%f119, %f118, %f107, %f104;
	fma.rn.f32 	%f120, %f118, %f108, %f117;
	ld.shared.f32 	%f121, [_ZZ6conv2dPfPKfS_E5input+128];
	fma.rn.f32 	%f122, %f121, %f107, %f106;
	fma.rn.f32 	%f123, %f121, %f108, %f119;
	fma.rn.f32 	%f124, %f121, %f109, %f120;
	ld.shared.f32 	%f125, [_ZZ6conv2dPfPKfS_E5input+132];
	fma.rn.f32 	%f126, %f125, %f108, %f122;
	fma.rn.f32 	%f127, %f125, %f109, %f123;
	ld.shared.f32 	%f128, [_ZZ6conv2dPfPKfS_E5input+136];
	fma.rn.f32 	%f129, %f128, %f109, %f126;
	ld.shared.f32 	%f130, [_ZZ6conv2dPfPKfS_E5input+140];
	fma.rn.f32 	%f131, %f130, %f110, %f124;
	ld.shared.f32 	%f132, [_ZZ6conv2dPfPKfS_E5input+144];
	fma.rn.f32 	%f133, %f132, %f110, %f127;
	fma.rn.f32 	%f134, %f132, %f111, %f131;
	ld.shared.f32 	%f135, [_ZZ6conv2dPfPKfS_E5input+148];
	fma.rn.f32 	%f136, %f135, %f110, %f129;
	fma.rn.f32 	%f137, %f135, %f111, %f133;
	fma.rn.f32 	%f138, %f135, %f112, %f134;
	ld.shared.f32 	%f139, [_ZZ6conv2dPfPKfS_E5input+152];
	fma.rn.f32 	%f140, %f139, %f111, %f136;
	fma.rn.f32 	%f141, %f139, %f112, %f137;
	ld.shared.f32 	%f142, [_ZZ6conv2dPfPKfS_E5input+156];
	fma.rn.f32 	%f143, %f142, %f112, %f140;
	ld.shared.f32 	%f144, [_ZZ6conv2dPfPKfS_E5input+160];
	fma.rn.f32 	%f145, %f144, %f113, %f138;
	ld.shared.f32 	%f146, [_ZZ6conv2dPfPKfS_E5input+164];
	fma.rn.f32 	%f147, %f146, %f113, %f141;
	fma.rn.f32 	%f148, %f146, %f114, %f145;
	ld.shared.f32 	%f149, [_ZZ6conv2dPfPKfS_E5input+168];
	fma.rn.f32 	%f150, %f149, %f113, %f143;
	fma.rn.f32 	%f151, %f149, %f114, %f147;
	fma.rn.f32 	%f152, %f149, %f115, %f148;
	ld.shared.f32 	%f153, [_ZZ6conv2dPfPKfS_E5input+172];
	fma.rn.f32 	%f154, %f153, %f114, %f150;
	fma.rn.f32 	%f155, %f153, %f115, %f151;
	ld.shared.f32 	%f156, [_ZZ6conv2dPfPKfS_E5input+176];
	fma.rn.f32 	%f157, %f156, %f115, %f154;
	add.s32 	%r57, %r30, 4320;
	mul.wide.u32 	%rd63, %r57, 4;
	add.s64 	%rd64, %rd8, %rd63;
	ld.global.nc.f32 	%f158, [%rd64];
	add.s32 	%r58, %r30, 4480;
	mul.wide.u32 	%rd65, %r58, 4;
	add.s64 	%rd66, %rd8, %rd65;
	ld.global.nc.f32 	%f159, [%rd66];
	add.s32 	%r59, %r30, 4640;
	mul.wide.u32 	%rd67, %r59, 4;
	add.s64 	%rd68, %rd8, %rd67;
	ld.global.nc.f32 	%f160, [%rd68];
	add.s32 	%r60, %r30, 4800;
	mul.wide.u32 	%rd69, %r60, 4;
	add.s64 	%rd70, %rd8, %rd69;
	ld.global.nc.f32 	%f161, [%rd70];
	add.s32 	%r61, %r30, 4960;
	mul.wide.u32 	%rd71, %r61, 4;
	add.s64 	%rd72, %rd8, %rd71;
	ld.global.nc.f32 	%f162, [%rd72];
	add.s32 	%r62, %r30, 5120;
	mul.wide.u32 	%rd73, %r62, 4;
	add.s64 	%rd74, %rd8, %rd73;
	ld.global.nc.f32 	%f163, [%rd74];
	add.s32 	%r63, %r30, 5280;
	mul.wide.u32 	%rd75, %r63, 4;
	add.s64 	%rd76, %rd8, %rd75;
	ld.global.nc.f32 	%f164, [%rd76];
	add.s32 	%r64, %r30, 5440;
	mul.wide.u32 	%rd77, %r64, 4;
	add.s64 	%rd78, %rd8, %rd77;
	ld.global.nc.f32 	%f165, [%rd78];
	add.s32 	%r65, %r30, 5600;
	mul.wide.u32 	%rd79, %r65, 4;
	add.s64 	%rd80, %rd8, %rd79;
	ld.global.nc.f32 	%f166, [%rd80];
	ld.shared.f32 	%f167, [_ZZ6conv2dPfPKfS_E5input+180];
	fma.rn.f32 	%f168, %f167, %f158, %f152;
	ld.shared.f32 	%f169, [_ZZ6conv2dPfPKfS_E5input+184];
	fma.rn.f32 	%f170, %f169, %f158, %f155;
	fma.rn.f32 	%f171, %f169, %f159, %f168;
	ld.shared.f32 	%f172, [_ZZ6conv2dPfPKfS_E5input+188];
	fma.rn.f32 	%f173, %f172, %f158, %f157;
	fma.rn.f32 	%f174, %f172, %f159, %f170;
	fma.rn.f32 	%f175, %f172, %f160, %f171;
	ld.shared.f32 	%f176, [_ZZ6conv2dPfPKfS_E5input+192];
	fma.rn.f32 	%f177, %f176, %f159, %f173;
	fma.rn.f32 	%f178, %f176, %f160, %f174;
	ld.shared.f32 	%f179, [_ZZ6conv2dPfPKfS_E5input+196];
	fma.rn.f32 	%f180, %f179, %f160, %f177;
	ld.shared.f32 	%f181, [_ZZ6conv2dPfPKfS_E5input+200];
	fma.rn.f32 	%f182, %f181, %f161, %f175;
	ld.shared.f32 	%f183, [_ZZ6conv2dPfPKfS_E5input+204];
	fma.rn.f32 	%f184, %f183, %f161, %f178;
	fma.rn.f32 	%f185, %f183, %f162, %f182;
	ld.shared.f32 	%f186, [_ZZ6conv2dPfPKfS_E5input+208];
	fma.rn.f32 	%f187, %f186, %f161, %f180;
	fma.rn.f32 	%f188, %f186, %f162, %f184;
	fma.rn.f32 	%f189, %f186, %f163, %f185;
	ld.shared.f32 	%f190, [_ZZ6conv2dPfPKfS_E5input+212];
	fma.rn.f32 	%f191, %f190, %f162, %f187;
	fma.rn.f32 	%f192, %f190, %f163, %f188;
	ld.shared.f32 	%f193, [_ZZ6conv2dPfPKfS_E5input+216];
	fma.rn.f32 	%f194, %f193, %f163, %f191;
	ld.shared.f32 	%f195, [_ZZ6conv2dPfPKfS_E5input+220];
	fma.rn.f32 	%f196, %f195, %f164, %f189;
	ld.shared.f32 	%f197, [_ZZ6conv2dPfPKfS_E5input+224];
	fma.rn.f32 	%f198, %f197, %f164, %f192;
	fma.rn.f32 	%f199, %f197, %f165, %f196;
	ld.shared.f32 	%f200, [_ZZ6conv2dPfPKfS_E5input+228];
	fma.rn.f32 	%f201, %f200, %f164, %f194;
	fma.rn.f32 	%f202, %f200, %f165, %f198;
	fma.rn.f32 	%f203, %f200, %f166, %f199;
	ld.shared.f32 	%f204, [_ZZ6conv2dPfPKfS_E5input+232];
	fma.rn.f32 	%f205, %f204, %f165, %f201;
	fma.rn.f32 	%f206, %f204, %f166, %f202;
	ld.shared.f32 	%f207, [_ZZ6conv2dPfPKfS_E5input+236];
	fma.rn.f32 	%f208, %f207, %f166, %f205;
	add.s32 	%r66, %r30, 5760;
	mul.wide.u32 	%rd81, %r66, 4;
	add.s64 	%rd82, %rd8, %rd81;
	ld.global.nc.f32 	%f209, [%rd82];
	add.s32 	%r67, %r30, 5920;
	mul.wide.u32 	%rd83, %r67, 4;
	add.s64 	%rd84, %rd8, %rd83;
	ld.global.nc.f32 	%f210, [%rd84];
	add.s32 	%r68, %r30, 6080;
	mul.wide.u32 	%rd85, %r68, 4;
	add.s64 	%rd86, %rd8, %rd85;
	ld.global.nc.f32 	%f211, [%rd86];
	add.s32 	%r69, %r30, 6240;
	mul.wide.u32 	%rd87, %r69, 4;
	add.s64 	%rd88, %rd8, %rd87;
	ld.global.nc.f32 	%f212, [%rd88];
	add.s32 	%r70, %r30, 6400;
	mul.wide.u32 	%rd89, %r70, 4;
	add.s64 	%rd90, %rd8, %rd89;
	ld.global.nc.f32 	%f213, [%rd90];
	add.s32 	%r71, %r30, 6560;
	mul.wide.u32 	%rd91, %r71, 4;
	add.s64 	%rd92, %rd8, %rd91;
	ld.global.nc.f32 	%f214, [%rd92];
	add.s32 	%r72, %r30, 6720;
	mul.wide.u32 	%rd93, %r72, 4;
	add.s64 	%rd94, %rd8, %rd93;
	ld.global.nc.f32 	%f215, [%rd94];
	add.s32 	%r73, %r30, 6880;
	mul.wide.u32 	%rd95, %r73, 4;
	add.s64 	%rd96, %rd8, %rd95;
	ld.global.nc.f32 	%f216, [%rd96];
	add.s32 	%r74, %r30, 7040;
	mul.wide.u32 	%rd97, %r74, 4;
	add.s64 	%rd98, %rd8, %rd97;
	ld.global.nc.f32 	%f217, [%rd98];
	ld.shared.f32 	%f218, [_ZZ6conv2dPfPKfS_E5input+240];
	fma.rn.f32 	%f219, %f218, %f209, %f203;
	ld.shared.f32 	%f220, [_ZZ6conv2dPfPKfS_E5input+244];
	fma.rn.f32 	%f221, %f220, %f209, %f206;
	fma.rn.f32 	%f222, %f220, %f210, %f219;
	ld.shared.f32 	%f223, [_ZZ6conv2dPfPKfS_E5input+248];
	fma.rn.f32 	%f224, %f223, %f209, %f208;
	fma.rn.f32 	%f225, %f223, %f210, %f221;
	fma.rn.f32 	%f226, %f223, %f211, %f222;
	ld.shared.f32 	%f227, [_ZZ6conv2dPfPKfS_E5input+252];
	fma.rn.f32 	%f228, %f227, %f210, %f224;
	fma.rn.f32 	%f229, %f227, %f211, %f225;
	ld.shared.f32 	%f230, [_ZZ6conv2dPfPKfS_E5input+256];
	fma.rn.f32 	%f231, %f230, %f211, %f228;
	ld.shared.f32 	%f232, [_ZZ6conv2dPfPKfS_E5input+260];
	fma.rn.f32 	%f233, %f232, %f212, %f226;
	ld.shared.f32 	%f234, [_ZZ6conv2dPfPKfS_E5input+264];
	fma.rn.f32 	%f235, %f234, %f212, %f229;
	fma.rn.f32 	%f236, %f234, %f213, %f233;
	ld.shared.f32 	%f237, [_ZZ6conv2dPfPKfS_E5input+268];
	fma.rn.f32 	%f238, %f237, %f212, %f231;
	fma.rn.f32 	%f239, %f237, %f213, %f235;
	fma.rn.f32 	%f240, %f237, %f214, %f236;
	ld.shared.f32 	%f241, [_ZZ6conv2dPfPKfS_E5input+272];
	fma.rn.f32 	%f242, %f241, %f213, %f238;
	fma.rn.f32 	%f243, %f241, %f214, %f239;
	ld.shared.f32 	%f244, [_ZZ6conv2dPfPKfS_E5input+276];
	fma.rn.f32 	%f245, %f244, %f214, %f242;
	ld.shared.f32 	%f246, [_ZZ6conv2dPfPKfS_E5input+280];
	fma.rn.f32 	%f247, %f246, %f215, %f240;
	ld.shared.f32 	%f248, [_ZZ6conv2dPfPKfS_E5input+284];
	fma.rn.f32 	%f249, %f248, %f215, %f243;
	fma.rn.f32 	%f250, %f248, %f216, %f247;
	ld.shared.f32 	%f251, [_ZZ6conv2dPfPKfS_E5input+288];
	fma.rn.f32 	%f252, %f251, %f215, %f245;
	fma.rn.f32 	%f253, %f251, %f216, %f249;
	fma.rn.f32 	%f254, %f251, %f217, %f250;
	ld.shared.f32 	%f255, [_ZZ6conv2dPfPKfS_E5input+292];
	fma.rn.f32 	%f256, %f255, %f216, %f252;
	fma.rn.f32 	%f257, %f255, %f217, %f253;
	ld.shared.f32 	%f258, [_ZZ6conv2dPfPKfS_E5input+296];
	fma.rn.f32 	%f259, %f258, %f217, %f256;
	add.s32 	%r75, %r30, 7200;
	mul.wide.u32 	%rd99, %r75, 4;
	add.s64 	%rd100, %rd8, %rd99;
	ld.global.nc.f32 	%f260, [%rd100];
	add.s32 	%r76, %r30, 7360;
	mul.wide.u32 	%rd101, %r76, 4;
	add.s64 	%rd102, %rd8, %rd101;
	ld.global.nc.f32 	%f261, [%rd102];
	add.s32 	%r77, %r30, 7520;
	mul.wide.u32 	%rd103, %r77, 4;
	add.s64 	%rd104, %rd8, %rd103;
	ld.global.nc.f32 	%f262, [%rd104];
	add.s32 	%r78, %r30, 7680;
	mul.wide.u32 	%rd105, %r78, 4;
	add.s64 	%rd106, %rd8, %rd105;
	ld.global.nc.f32 	%f263, [%rd106];
	add.s32 	%r79, %r30, 7840;
	mul.wide.u32 	%rd107, %r79, 4;
	add.s64 	%rd108, %rd8, %rd107;
	ld.global.nc.f32 	%f264, [%rd108];
	add.s32 	%r80, %r30, 8000;
	mul.wide.u32 	%rd109, %r80, 4;
	add.s64 	%rd110, %rd8, %rd109;
	ld.global.nc.f32 	%f265, [%rd110];
	add.s32 	%r81, %r30, 8160;
	mul.wide.u32 	%rd111, %r81, 4;
	add.s64 	%rd112, %rd8, %rd111;
	ld.global.nc.f32 	%f266, [%rd112];
	add.s32 	%r82, %r30, 8320;
	mul.wide.u32 	%rd113, %r82, 4;
	add.s64 	%rd114, %rd8, %rd113;
	ld.global.nc.f32 	%f267, [%rd114];
	add.s32 	%r83, %r30, 8480;
	mul.wide.u32 	%rd115, %r83, 4;
	add.s64 	%rd116, %rd8, %rd115;
	ld.global.nc.f32 	%f268, [%rd116];
	ld.shared.f32 	%f269, [_ZZ6conv2dPfPKfS_E5input+300];
	fma.rn.f32 	%f270, %f269, %f260, %f254;
	ld.shared.f32 	%f271, [_ZZ6conv2dPfPKfS_E5input+304];
	fma.rn.f32 	%f272, %f271, %f260, %f257;
	fma.rn.f32 	%f273, %f271, %f261, %f270;
	ld.shared.f32 	%f274, [_ZZ6conv2dPfPKfS_E5input+308];
	fma.rn.f32 	%f275, %f274, %f260, %f259;
	fma.rn.f32 	%f276, %f274, %f261, %f272;
	fma.rn.f32 	%f277, %f274, %f262, %f273;
	ld.shared.f32 	%f278, [_ZZ6conv2dPfPKfS_E5input+312];
	fma.rn.f32 	%f279, %f278, %f261, %f275;
	fma.rn.f32 	%f280, %f278, %f262, %f276;
	ld.shared.f32 	%f281, [_ZZ6conv2dPfPKfS_E5input+316];
	fma.rn.f32 	%f282, %f281, %f262, %f279;
	ld.shared.f32 	%f283, [_ZZ6conv2dPfPKfS_E5input+320];
	fma.rn.f32 	%f284, %f283, %f263, %f277;
	ld.shared.f32 	%f285, [_ZZ6conv2dPfPKfS_E5input+324];
	fma.rn.f32 	%f286, %f285, %f263, %f280;
	fma.rn.f32 	%f287, %f285, %f264, %f284;
	ld.shared.f32 	%f288, [_ZZ6conv2dPfPKfS_E5input+328];
	fma.rn.f32 	%f289, %f288, %f263, %f282;
	fma.rn.f32 	%f290, %f288, %f264, %f286;
	fma.rn.f32 	%f291, %f288, %f265, %f287;
	ld.shared.f32 	%f292, [_ZZ6conv2dPfPKfS_E5input+332];
	fma.rn.f32 	%f293, %f292, %f264, %f289;
	fma.rn.f32 	%f294, %f292, %f265, %f290;
	ld.shared.f32 	%f295, [_ZZ6conv2dPfPKfS_E5input+336];
	fma.rn.f32 	%f296, %f295, %f265, %f293;
	ld.shared.f32 	%f297, [_ZZ6conv2dPfPKfS_E5input+340];
	fma.rn.f32 	%f298, %f297, %f266, %f291;
	ld.shared.f32 	%f299, [_ZZ6conv2dPfPKfS_E5input+344];
	fma.rn.f32 	%f300, %f299, %f266, %f294;
	fma.rn.f32 	%f301, %f299, %f267, %f298;
	ld.shared.f32 	%f302, [_ZZ6conv2dPfPKfS_E5input+348];
	fma.rn.f32 	%f303, %f302, %f266, %f296;
	fma.rn.f32 	%f304, %f302, %f267, %f300;
	fma.rn.f32 	%f305, %f302, %f268, %f301;
	ld.shared.f32 	%f306, [_ZZ6conv2dPfPKfS_E5input+352];
	fma.rn.f32 	%f307, %f306, %f267, %f303;
	fma.rn.f32 	%f308, %f306, %f268, %f304;
	ld.shared.f32 	%f309, [_ZZ6conv2dPfPKfS_E5input+356];
	fma.rn.f32 	%f310, %f309, %f268, %f307;
	add.s32 	%r84, %r30, 8640;
	mul.wide.u32 	%rd117, %r84, 4;
	add.s64 	%rd118, %rd8, %rd117;
	ld.global.nc.f32 	%f311, [%rd118];
	add.s32 	%r85, %r30, 8800;
	mul.wide.u32 	%rd119, %r85, 4;
	add.s64 	%rd120, %rd8, %rd119;
	ld.global.nc.f32 	%f312, [%rd120];
	add.s32 	%r86, %r30, 8960;
	mul.wide.u32 	%rd121, %r86, 4;
	add.s64 	%rd122, %rd8, %rd121;
	ld.global.nc.f32 	%f313, [%rd122];
	add.s32 	%r87, %r30, 9120;
	mul.wide.u32 	%rd123, %r87, 4;
	add.s64 	%rd124, %rd8, %rd123;
	ld.global.nc.f32 	%f314, [%rd124];
	add.s32 	%r88, %r30, 9280;
	mul.wide.u32 	%rd125, %r88, 4;
	add.s64 	%rd126, %rd8, %rd125;
	ld.global.nc.f32 	%f315, [%rd126];
	add.s32 	%r89, %r30, 9440;
	mul.wide.u32 	%rd127, %r89, 4;
	add.s64 	%rd128, %rd8, %rd127;
	ld.global.nc.f32 	%f316, [%rd128];
	add.s32 	%r90, %r30, 9600;
	mul.wide.u32 	%rd129, %r90, 4;
	add.s64 	%rd130, %rd8, %rd129;
	ld.global.nc.f32 	%f317, [%rd130];
	add.s32 	%r91, %r30, 9760;
	mul.wide.u32 	%rd131, %r91, 4;
	add.s64 	%rd132, %rd8, %rd131;
	ld.global.nc.f32 	%f318, [%rd132];
	add.s32 	%r92, %r30, 9920;
	mul.wide.u32 	%rd133, %r92, 4;
	add.s64 	%rd134, %rd8, %rd133;
	ld.global.nc.f32 	%f319, [%rd134];
	ld.shared.f32 	%f320, [_ZZ6conv2dPfPKfS_E5input+360];
	fma.rn.f32 	%f321, %f320, %f311, %f305;
	ld.shared.f32 	%f322, [_ZZ6conv2dPfPKfS_E5input+364];
	fma.rn.f32 	%f323, %f322, %f311, %f308;
	fma.rn.f32 	%f324, %f322, %f312, %f321;
	ld.shared.f32 	%f325, [_ZZ6conv2dPfPKfS_E5input+368];
	fma.rn.f32 	%f326, %f325, %f311, %f310;
	fma.rn.f32 	%f327, %f325, %f312, %f323;
	fma.rn.f32 	%f328, %f325, %f313, %f324;
	ld.shared.f32 	%f329, [_ZZ6conv2dPfPKfS_E5input+372];
	fma.rn.f32 	%f330, %f329, %f312, %f326;
	fma.rn.f32 	%f331, %f329, %f313, %f327;
	ld.shared.f32 	%f332, [_ZZ6conv2dPfPKfS_E5input+376];
	fma.rn.f32 	%f333, %f332, %f313, %f330;
	ld.shared.f32 	%f334, [_ZZ6conv2dPfPKfS_E5input+380];
	fma.rn.f32 	%f335, %f334, %f314, %f328;
	ld.shared.f32 	%f336, [_ZZ6conv2dPfPKfS_E5input+384];
	fma.rn.f32 	%f337, %f336, %f314, %f331;
	fma.rn.f32 	%f338, %f336, %f315, %f335;
	ld.shared.f32 	%f339, [_ZZ6conv2dPfPKfS_E5input+388];
	fma.rn.f32 	%f340, %f339, %f314, %f333;
	fma.rn.f32 	%f341, %f339, %f315, %f337;
	fma.rn.f32 	%f342, %f339, %f316, %f338;
	ld.shared.f32 	%f343, [_ZZ6conv2dPfPKfS_E5input+392];
	fma.rn.f32 	%f344, %f343, %f315, %f340;
	fma.rn.f32 	%f345, %f343, %f316, %f341;
	ld.shared.f32 	%f346, [_ZZ6conv2dPfPKfS_E5input+396];
	fma.rn.f32 	%f347, %f346, %f316, %f344;
	ld.shared.f32 	%f348, [_ZZ6conv2dPfPKfS_E5input+400];
	fma.rn.f32 	%f349, %f348, %f317, %f342;
	ld.shared.f32 	%f350, [_ZZ6conv2dPfPKfS_E5input+404];
	fma.rn.f32 	%f351, %f350, %f317, %f345;
	fma.rn.f32 	%f352, %f350, %f318, %f349;
	ld.shared.f32 	%f353, [_ZZ6conv2dPfPKfS_E5input+408];
	fma.rn.f32 	%f354, %f353, %f317, %f347;
	fma.rn.f32 	%f355, %f353, %f318, %f351;
	fma.rn.f32 	%f356, %f353, %f319, %f352;
	ld.shared.f32 	%f357, [_ZZ6conv2dPfPKfS_E5input+412];
	fma.rn.f32 	%f358, %f357, %f318, %f354;
	fma.rn.f32 	%f359, %f357, %f319, %f355;
	ld.shared.f32 	%f360, [_ZZ6conv2dPfPKfS_E5input+416];
	fma.rn.f32 	%f361, %f360, %f319, %f358;
	add.s32 	%r93, %r30, 10080;
	mul.wide.u32 	%rd135, %r93, 4;
	add.s64 	%rd136, %rd8, %rd135;
	ld.global.nc.f32 	%f362, [%rd136];
	add.s32 	%r94, %r30, 10240;
	mul.wide.u32 	%rd137, %r94, 4;
	add.s64 	%rd138, %rd8, %rd137;
	ld.global.nc.f32 	%f363, [%rd138];
	add.s32 	%r95, %r30, 10400;
	mul.wide.u32 	%rd139, %r95, 4;
	add.s64 	%rd140, %rd8, %rd139;
	ld.global.nc.f32 	%f364, [%rd140];
	add.s32 	%r96, %r30, 10560;
	mul.wide.u32 	%rd141, %r96, 4;
	add.s64 	%rd142, %rd8, %rd141;
	ld.global.nc.f32 	%f365, [%rd142];
	add.s32 	%r97, %r30, 10720;
	mul.wide.u32 	%rd143, %r97, 4;
	add.s64 	%rd144, %rd8, %rd143;
	ld.global.nc.f32 	%f366, [%rd144];
	add.s32 	%r98, %r30, 10880;
	mul.wide.u32 	%rd145, %r98, 4;
	add.s64 	%rd146, %rd8, %rd145;
	ld.global.nc.f32 	%f367, [%rd146];
	add.s32 	%r99, %r30, 11040;
	mul.wide.u32 	%rd147, %r99, 4;
	add.s64 	%rd148, %rd8, %rd147;
	ld.global.nc.f32 	%f368, [%rd148];
	add.s32 	%r100, %r30, 11200;
	mul.wide.u32 	%rd149, %r100, 4;
	add.s64 	%rd150, %rd8, %rd149;
	ld.global.nc.f32 	%f369, [%rd150];
	add.s32 	%r101, %r30, 11360;
	mul.wide.u32 	%rd151, %r101, 4;
	add.s64 	%rd152, %rd8, %rd151;
	ld.global.nc.f32 	%f370, [%rd152];
	ld.shared.f32 	%f371, [_ZZ6conv2dPfPKfS_E5input+420];
	fma.rn.f32 	%f372, %f371, %f362, %f356;
	ld.shared.f32 	%f373, [_ZZ6conv2dPfPKfS_E5input+424];
	fma.rn.f32 	%f374, %f373, %f362, %f359;
	fma.rn.f32 	%f375, %f373, %f363, %f372;
	ld.shared.f32 	%f376, [_ZZ6conv2dPfPKfS_E5input+428];
	fma.rn.f32 	%f377, %f376, %f362, %f361;
	fma.rn.f32 	%f378, %f376, %f363, %f374;
	fma.rn.f32 	%f379, %f376, %f364, %f375;
	ld.shared.f32 	%f380, [_ZZ6conv2dPfPKfS_E5input+432];
	fma.rn.f32 	%f381, %f380, %f363, %f377;
	fma.rn.f32 	%f382, %f380, %f364, %f378;
	ld.shared.f32 	%f383, [_ZZ6conv2dPfPKfS_E5input+436];
	fma.rn.f32 	%f384, %f383, %f364, %f381;
	ld.shared.f32 	%f385, [_ZZ6conv2dPfPKfS_E5input+440];
	fma.rn.f32 	%f386, %f385, %f365, %f379;
	ld.shared.f32 	%f387, [_ZZ6conv2dPfPKfS_E5input+444];
	fma.rn.f32 	%f388, %f387, %f365, %f382;
	fma.rn.f32 	%f389, %f387, %f366, %f386;
	ld.shared.f32 	%f390, [_ZZ6conv2dPfPKfS_E5input+448];
	fma.rn.f32 	%f391, %f390, %f365, %f384;
	fma.rn.f32 	%f392, %f390, %f366, %f388;
	fma.rn.f32 	%f393, %f390, %f367, %f389;
	ld.shared.f32 	%f394, [_ZZ6conv2dPfPKfS_E5input+452];
	fma.rn.f32 	%f395, %f394, %f366, %f391;
	fma.rn.f32 	%f396, %f394, %f367, %f392;
	ld.shared.f32 	%f397, [_ZZ6conv2dPfPKfS_E5input+456];
	fma.rn.f32 	%f398, %f397, %f367, %f395;
	ld.shared.f32 	%f399, [_ZZ6conv2dPfPKfS_E5input+460];
	fma.rn.f32 	%f400, %f399, %f368, %f393;
	ld.shared.f32 	%f401, [_ZZ6conv2dPfPKfS_E5input+464];
	fma.rn.f32 	%f402, %f401, %f368, %f396;
	fma.rn.f32 	%f403, %f401, %f369, %f400;
	ld.shared.f32 	%f404, [_ZZ6conv2dPfPKfS_E5input+468];
	fma.rn.f32 	%f405, %f404, %f368, %f398;
	fma.rn.f32 	%f406, %f404, %f369, %f402;
	fma.rn.f32 	%f407, %f404, %f370, %f403;
	ld.shared.f32 	%f408, [_ZZ6conv2dPfPKfS_E5input+472];
	fma.rn.f32 	%f409, %f408, %f369, %f405;
	fma.rn.f32 	%f410, %f408, %f370, %f406;
	ld.shared.f32 	%f411, [_ZZ6conv2dPfPKfS_E5input+476];
	fma.rn.f32 	%f412, %f411, %f370, %f409;
	add.s32 	%r102, %r30, 11520;
	mul.wide.u32 	%rd153, %r102, 4;
	add.s64 	%rd154, %rd8, %rd153;
	ld.global.nc.f32 	%f413, [%rd154];
	add.s32 	%r103, %r30, 11680;
	mul.wide.u32 	%rd155, %r103, 4;
	add.s64 	%rd156, %rd8, %rd155;
	ld.global.nc.f32 	%f414, [%rd156];
	add.s32 	%r104, %r30, 11840;
	mul.wide.u32 	%rd157, %r104, 4;
	add.s64 	%rd158, %rd8, %rd157;
	ld.global.nc.f32 	%f415, [%rd158];
	add.s32 	%r105, %r30, 12000;
	mul.wide.u32 	%rd159, %r105, 4;
	add.s64 	%rd160, %rd8, %rd159;
	ld.global.nc.f32 	%f416, [%rd160];
	add.s32 	%r106, %r30, 12160;
	mul.wide.u32 	%rd161, %r106, 4;
	add.s64 	%rd162, %rd8, %rd161;
	ld.global.nc.f32 	%f417, [%rd162];
	add.s32 	%r107, %r30, 12320;
	mul.wide.u32 	%rd163, %r107, 4;
	add.s64 	%rd164, %rd8, %rd163;
	ld.global.nc.f32 	%f418, [%rd164];
	add.s32 	%r108, %r30, 12480;
	mul.wide.u32 	%rd165, %r108, 4;
	add.s64 	%rd166, %rd8, %rd165;
	ld.global.nc.f32 	%f419, [%rd166];
	add.s32 	%r109, %r30, 12640;
	mul.wide.u32 	%rd167, %r109, 4;
	add.s64 	%rd168, %rd8, %rd167;
	ld.global.nc.f32 	%f420, [%rd168];
	add.s32 	%r110, %r30, 12800;
	mul.wide.u32 	%rd169, %r110, 4;
	add.s64 	%rd170, %rd8, %rd169;
	ld.global.nc.f32 	%f421, [%rd170];
	ld.shared.f32 	%f422, [_ZZ6conv2dPfPKfS_E5input+480];
	fma.rn.f32 	%f423, %f422, %f413, %f407;
	ld.shared.f32 	%f424, [_ZZ6conv2dPfPKfS_E5input+484];
	fma.rn.f32 	%f425, %f424, %f413, %f410;
	fma.rn.f32 	%f426, %f424, %f414, %f423;
	ld.shared.f32 	%f427, [_ZZ6conv2dPfPKfS_E5input+488];
	fma.rn.f32 	%f428, %f427, %f413, %f412;
	fma.rn.f32 	%f429, %f427, %f414, %f425;
	fma.rn.f32 	%f430, %f427, %f415, %f426;
	ld.shared.f32 	%f431, [_ZZ6conv2dPfPKfS_E5input+492];
	fma.rn.f32 	%f432, %f431, %f414, %f428;
	fma.rn.f32 	%f433, %f431, %f415, %f429;
	ld.shared.f32 	%f434, [_ZZ6conv2dPfPKfS_E5input+496];
	fma.rn.f32 	%f435, %f434, %f415, %f432;
	ld.shared.f32 	%f436, [_ZZ6conv2dPfPKfS_E5input+500];
	fma.rn.f32 	%f437, %f436, %f416, %f430;
	ld.shared.f32 	%f438, [_ZZ6conv2dPfPKfS_E5input+504];
	fma.rn.f32 	%f439, %f438, %f416, %f433;
	fma.rn.f32 	%f440, %f438, %f417, %f437;
	ld.shared.f32 	%f441, [_ZZ6conv2dPfPKfS_E5input+508];
	fma.rn.f32 	%f442, %f441, %f416, %f435;
	fma.rn.f32 	%f443, %f441, %f417, %f439;
	fma.rn.f32 	%f444, %f441, %f418, %f440;
	ld.shared.f32 	%f445, [_ZZ6conv2dPfPKfS_E5input+512];
	fma.rn.f32 	%f446, %f445, %f417, %f442;
	fma.rn.f32 	%f447, %f445, %f418, %f443;
	ld.shared.f32 	%f448, [_ZZ6conv2dPfPKfS_E5input+516];
	fma.rn.f32 	%f449, %f448, %f418, %f446;
	ld.shared.f32 	%f450, [_ZZ6conv2dPfPKfS_E5input+520];
	fma.rn.f32 	%f451, %f450, %f419, %f444;
	ld.shared.f32 	%f452, [_ZZ6conv2dPfPKfS_E5input+524];
	fma.rn.f32 	%f453, %f452, %f419, %f447;
	fma.rn.f32 	%f454, %f452, %f420, %f451;
	ld.shared.f32 	%f455, [_ZZ6conv2dPfPKfS_E5input+528];
	fma.rn.f32 	%f456, %f455, %f419, %f449;
	fma.rn.f32 	%f457, %f455, %f420, %f453;
	fma.rn.f32 	%f458, %f455, %f421, %f454;
	ld.shared.f32 	%f459, [_ZZ6conv2dPfPKfS_E5input+532];
	fma.rn.f32 	%f460, %f459, %f420, %f456;
	fma.rn.f32 	%f461, %f459, %f421, %f457;
	ld.shared.f32 	%f462, [_ZZ6conv2dPfPKfS_E5input+536];
	fma.rn.f32 	%f463, %f462, %f421, %f460;
	add.s32 	%r111, %r30, 12960;
	mul.wide.u32 	%rd171, %r111, 4;
	add.s64 	%rd172, %rd8, %rd171;
	ld.global.nc.f32 	%f464, [%rd172];
	add.s32 	%r112, %r30, 13120;
	mul.wide.u32 	%rd173, %r112, 4;
	add.s64 	%rd174, %rd8, %rd173;
	ld.global.nc.f32 	%f465, [%rd174];
	add.s32 	%r113, %r30, 13280;
	mul.wide.u32 	%rd175, %r113, 4;
	add.s64 	%rd176, %rd8, %rd175;
	ld.global.nc.f32 	%f466, [%rd176];
	add.s32 	%r114, %r30, 13440;
	mul.wide.u32 	%rd177, %r114, 4;
	add.s64 	%rd178, %rd8, %rd177;
	ld.global.nc.f32 	%f467, [%rd178];
	add.s32 	%r115, %r30, 13600;
	mul.wide.u32 	%rd179, %r115, 4;
	add.s64 	%rd180, %rd8, %rd179;
	ld.global.nc.f32 	%f468, [%rd180];
	add.s32 	%r116, %r30, 13760;
	mul.wide.u32 	%rd181, %r116, 4;
	add.s64 	%rd182, %rd8, %rd181;
	ld.global.nc.f32 	%f469, [%rd182];
	add.s32 	%r117, %r30, 13920;
	mul.wide.u32 	%rd183, %r117, 4;
	add.s64 	%rd184, %rd8, %rd183;
	ld.global.nc.f32 	%f470, [%rd184];
	add.s32 	%r118, %r30, 14080;
	mul.wide.u32 	%rd185, %r118, 4;
	add.s64 	%rd186, %rd8, %rd185;
	ld.global.nc.f32 	%f471, [%rd186];
	add.s32 	%r119, %r30, 14240;
	mul.wide.u32 	%rd187, %r119, 4;
	add.s64 	%rd188, %rd8, %rd187;
	ld.global.nc.f32 	%f472, [%rd188];
	ld.shared.f32 	%f473, [_ZZ6conv2dPfPKfS_E5input+540];
	fma.rn.f32 	%f474, %f473, %f464, %f458;
	ld.shared.f32 	%f475, [_ZZ6conv2dPfPKfS_E5input+544];
	fma.rn.f32 	%f476, %f475, %f464, %f461;
	fma.rn.f32 	%f477, %f475, %f465, %f474;
	ld.shared.f32 	%f478, [_ZZ6conv2dPfPKfS_E5input+548];
	fma.rn.f32 	%f479, %f478, %f464, %f463;
	fma.rn.f32 	%f480, %f478, %f465, %f476;
	fma.rn.f32 	%f481, %f478, %f466, %f477;
	ld.shared.f32 	%f482, [_ZZ6conv2dPfPKfS_E5input+552];
	fma.rn.f32 	%f483, %f482, %f465, %f479;
	fma.rn.f32 	%f484, %f482, %f466, %f480;
	ld.shared.f32 	%f485, [_ZZ6conv2dPfPKfS_E5input+556];
	fma.rn.f32 	%f486, %f485, %f466, %f483;
	ld.shared.f32 	%f487, [_ZZ6conv2dPfPKfS_E5input+560];
	fma.rn.f32 	%f488, %f487, %f467, %f481;
	ld.shared.f32 	%f489, [_ZZ6conv2dPfPKfS_E5input+564];
	fma.rn.f32 	%f490, %f489, %f467, %f484;
	fma.rn.f32 	%f491, %f489, %f468, %f488;
	ld.shared.f32 	%f492, [_ZZ6conv2dPfPKfS_E5input+568];
	fma.rn.f32 	%f493, %f492, %f467, %f486;
	fma.rn.f32 	%f494, %f492, %f468, %f490;
	fma.rn.f32 	%f495, %f492, %f469, %f491;
	ld.shared.f32 	%f496, [_ZZ6conv2dPfPKfS_E5input+572];
	fma.rn.f32 	%f497, %f496, %f468, %f493;
	fma.rn.f32 	%f498, %f496, %f469, %f494;
	ld.shared.f32 	%f499, [_ZZ6conv2dPfPKfS_E5input+576];
	fma.rn.f32 	%f500, %f499, %f469, %f497;
	ld.shared.f32 	%f501, [_ZZ6conv2dPfPKfS_E5input+580];
	fma.rn.f32 	%f502, %f501, %f470, %f495;
	ld.shared.f32 	%f503, [_ZZ6conv2dPfPKfS_E5input+584];
	fma.rn.f32 	%f504, %f503, %f470, %f498;
	fma.rn.f32 	%f505, %f503, %f471, %f502;
	ld.shared.f32 	%f506, [_ZZ6conv2dPfPKfS_E5input+588];
	fma.rn.f32 	%f507, %f506, %f470, %f500;
	fma.rn.f32 	%f508, %f506, %f471, %f504;
	fma.rn.f32 	%f509, %f506, %f472, %f505;
	ld.shared.f32 	%f510, [_ZZ6conv2dPfPKfS_E5input+592];
	fma.rn.f32 	%f511, %f510, %f471, %f507;
	fma.rn.f32 	%f512, %f510, %f472, %f508;
	ld.shared.f32 	%f513, [_ZZ6conv2dPfPKfS_E5input+596];
	fma.rn.f32 	%f514, %f513, %f472, %f511;
	add.s32 	%r120, %r30, 14400;
	mul.wide.u32 	%rd189, %r120, 4;
	add.s64 	%rd190, %rd8, %rd189;
	ld.global.nc.f32 	%f515, [%rd190];
	add.s32 	%r121, %r30, 14560;
	mul.wide.u32 	%rd191, %r121, 4;
	add.s64 	%rd192, %rd8, %rd191;
	ld.global.nc.f32 	%f516, [%rd192];
	add.s32 	%r122, %r30, 14720;
	mul.wide.u32 	%rd193, %r122, 4;
	add.s64 	%rd194, %rd8, %rd193;
	ld.global.nc.f32 	%f517, [%rd194];
	add.s32 	%r123, %r30, 14880;
	mul.wide.u32 	%rd195, %r123, 4;
	add.s64 	%rd196, %rd8, %rd195;
	ld.global.nc.f32 	%f518, [%rd196];
	add.s32 	%r124, %r30, 15040;
	mul.wide.u32 	%rd197, %r124, 4;
	add.s64 	%rd198, %rd8, %rd197;
	ld.global.nc.f32 	%f519, [%rd198];
	add.s32 	%r125, %r30, 15200;
	mul.wide.u32 	%rd199, %r125, 4;
	add.s64 	%rd200, %rd8, %rd199;
	ld.global.nc.f32 	%f520, [%rd200];
	add.s32 	%r126, %r30, 15360;
	mul.wide.u32 	%rd201, %r126, 4;
	add.s64 	%rd202, %rd8, %rd201;
	ld.global.nc.f32 	%f521, [%rd202];
	add.s32 	%r127, %r30, 15520;
	mul.wide.u32 	%rd203, %r127, 4;
	add.s64 	%rd204, %rd8, %rd203;
	ld.global.nc.f32 	%f522, [%rd204];
	add.s32 	%r128, %r30, 15680;
	mul.wide.u32 	%rd205, %r128, 4;
	add.s64 	%rd206, %rd8, %rd205;
	ld.global.nc.f32 	%f523, [%rd206];
	ld.shared.f32 	%f524, [_ZZ6conv2dPfPKfS_E5input+600];
	fma.rn.f32 	%f525, %f524, %f515, %f509;
	ld.shared.f32 	%f526, [_ZZ6conv2dPfPKfS_E5input+604];
	fma.rn.f32 	%f527, %f526, %f515, %f512;
	fma.rn.f32 	%f528, %f526, %f516, %f525;
	ld.shared.f32 	%f529, [_ZZ6conv2dPfPKfS_E5input+608];
	fma.rn.f32 	%f530, %f529, %f515, %f514;
	fma.rn.f32 	%f531, %f529, %f516, %f527;
	fma.rn.f32 	%f532, %f529, %f517, %f528;
	ld.shared.f32 	%f533, [_ZZ6conv2dPfPKfS_E5input+612];
	fma.rn.f32 	%f534, %f533, %f516, %f530;
	fma.rn.f32 	%f535, %f533, %f517, %f531;
	ld.shared.f32 	%f536, [_ZZ6conv2dPfPKfS_E5input+616];
	fma.rn.f32 	%f537, %f536, %f517, %f534;
	ld.shared.f32 	%f538, [_ZZ6conv2dPfPKfS_E5input+620];
	fma.rn.f32 	%f539, %f538, %f518, %f532;
	ld.shared.f32 	%f540, [_ZZ6conv2dPfPKfS_E5input+624];
	fma.rn.f32 	%f541, %f540, %f518, %f535;
	fma.rn.f32 	%f542, %f540, %f519, %f539;
	ld.shared.f32 	%f543, [_ZZ6conv2dPfPKfS_E5input+628];
	fma.rn.f32 	%f544, %f543, %f518, %f537;
	fma.rn.f32 	%f545, %f543, %f519, %f541;
	fma.rn.f32 	%f546, %f543, %f520, %f542;
	ld.shared.f32 	%f547, [_ZZ6conv2dPfPKfS_E5input+632];
	fma.rn.f32 	%f548, %f547, %f519, %f544;
	fma.rn.f32 	%f549, %f547, %f520, %f545;
	ld.shared.f32 	%f550, [_ZZ6conv2dPfPKfS_E5input+636];
	fma.rn.f32 	%f551, %f550, %f520, %f548;
	ld.shared.f32 	%f552, [_ZZ6conv2dPfPKfS_E5input+640];
	fma.rn.f32 	%f553, %f552, %f521, %f546;
	ld.shared.f32 	%f554, [_ZZ6conv2dPfPKfS_E5input+644];
	fma.rn.f32 	%f555, %f554, %f521, %f549;
	fma.rn.f32 	%f556, %f554, %f522, %f553;
	ld.shared.f32 	%f557, [_ZZ6conv2dPfPKfS_E5input+648];
	fma.rn.f32 	%f558, %f557, %f521, %f551;
	fma.rn.f32 	%f559, %f557, %f522, %f555;
	fma.rn.f32 	%f560, %f557, %f523, %f556;
	ld.shared.f32 	%f561, [_ZZ6conv2dPfPKfS_E5input+652];
	fma.rn.f32 	%f562, %f561, %f522, %f558;
	fma.rn.f32 	%f563, %f561, %f523, %f559;
	ld.shared.f32 	%f564, [_ZZ6conv2dPfPKfS_E5input+656];
	fma.rn.f32 	%f565, %f564, %f523, %f562;
	add.s32 	%r129, %r30, 15840;
	mul.wide.u32 	%rd207, %r129, 4;
	add.s64 	%rd208, %rd8, %rd207;
	ld.global.nc.f32 	%f566, [%rd208];
	add.s32 	%r130, %r30, 16000;
	mul.wide.u32 	%rd209, %r130, 4;
	add.s64 	%rd210, %rd8, %rd209;
	ld.global.nc.f32 	%f567, [%rd210];
	add.s32 	%r131, %r30, 16160;
	mul.wide.u32 	%rd211, %r131, 4;
	add.s64 	%rd212, %rd8, %rd211;
	ld.global.nc.f32 	%f568, [%rd212];
	add.s32 	%r132, %r30, 16320;
	mul.wide.u32 	%rd213, %r132, 4;
	add.s64 	%rd214, %rd8, %rd213;
	ld.global.nc.f32 	%f569, [%rd214];
	add.s32 	%r133, %r30, 16480;
	mul.wide.u32 	%rd215, %r133, 4;
	add.s64 	%rd216, %rd8, %rd215;
	ld.global.nc.f32 	%f570, [%rd216];
	add.s32 	%r134, %r30, 16640;
	mul.wide.u32 	%rd217, %r134, 4;
	add.s64 	%rd218, %rd8, %rd217;
	ld.global.nc.f32 	%f571, [%rd218];
	add.s32 	%r135, %r30, 16800;
	mul.wide.u32 	%rd219, %r135, 4;
	add.s64 	%rd220, %rd8, %rd219;
	ld.global.nc.f32 	%f572, [%rd220];
	add.s32 	%r136, %r30, 16960;
	mul.wide.u32 	%rd221, %r136, 4;
	add.s64 	%rd222, %rd8, %rd221;
	ld.global.nc.f32 	%f573, [%rd222];
	add.s32 	%r137, %r30, 17120;
	mul.wide.u32 	%rd223, %r137, 4;
	add.s64 	%rd224, %rd8, %rd223;
	ld.global.nc.f32 	%f574, [%rd224];
	ld.shared.f32 	%f575, [_ZZ6conv2dPfPKfS_E5input+660];
	fma.rn.f32 	%f576, %f575, %f566, %f560;
	ld.shared.f32 	%f577, [_ZZ6conv2dPfPKfS_E5input+664];
	fma.rn.f32 	%f578, %f577, %f566, %f563;
	fma.rn.f32 	%f579, %f577, %f567, %f576;
	ld.shared.f32 	%f580, [_ZZ6conv2dPfPKfS_E5input+668];
	fma.rn.f32 	%f581, %f580, %f566, %f565;
	fma.rn.f32 	%f582, %f580, %f567, %f578;
	fma.rn.f32 	%f583, %f580, %f568, %f579;
	ld.shared.f32 	%f584, [_ZZ6conv2dPfPKfS_E5input+672];
	fma.rn.f32 	%f585, %f584, %f567, %f581;
	fma.rn.f32 	%f586, %f584, %f568, %f582;
	ld.shared.f32 	%f587, [_ZZ6conv2dPfPKfS_E5input+676];
	fma.rn.f32 	%f588, %f587, %f568, %f585;
	ld.shared.f32 	%f589, [_ZZ6conv2dPfPKfS_E5input+680];
	fma.rn.f32 	%f590, %f589, %f569, %f583;
	ld.shared.f32 	%f591, [_ZZ6conv2dPfPKfS_E5input+684];
	fma.rn.f32 	%f592, %f591, %f569, %f586;
	fma.rn.f32 	%f593, %f591, %f570, %f590;
	ld.shared.f32 	%f594, [_ZZ6conv2dPfPKfS_E5input+688];
	fma.rn.f32 	%f595, %f594, %f569, %f588;
	fma.rn.f32 	%f596, %f594, %f570, %f592;
	fma.rn.f32 	%f597, %f594, %f571, %f593;
	ld.shared.f32 	%f598, [_ZZ6conv2dPfPKfS_E5input+692];
	fma.rn.f32 	%f599, %f598, %f570, %f595;
	fma.rn.f32 	%f600, %f598, %f571, %f596;
	ld.shared.f32 	%f601, [_ZZ6conv2dPfPKfS_E5input+696];
	fma.rn.f32 	%f602, %f601, %f571, %f599;
	ld.shared.f32 	%f603, [_ZZ6conv2dPfPKfS_E5input+700];
	fma.rn.f32 	%f604, %f603, %f572, %f597;
	ld.shared.f32 	%f605, [_ZZ6conv2dPfPKfS_E5input+704];
	fma.rn.f32 	%f606, %f605, %f572, %f600;
	fma.rn.f32 	%f607, %f605, %f573, %f604;
	ld.shared.f32 	%f608, [_ZZ6conv2dPfPKfS_E5input+708];
	fma.rn.f32 	%f609, %f608, %f572, %f602;
	fma.rn.f32 	%f610, %f608, %f573, %f606;
	fma.rn.f32 	%f611, %f608, %f574, %f607;
	ld.shared.f32 	%f612, [_ZZ6conv2dPfPKfS_E5input+712];
	fma.rn.f32 	%f613, %f612, %f573, %f609;
	fma.rn.f32 	%f614, %f612, %f574, %f610;
	ld.shared.f32 	%f615, [_ZZ6conv2dPfPKfS_E5input+716];
	fma.rn.f32 	%f616, %f615, %f574, %f613;
	add.s32 	%r138, %r30, 17280;
	mul.wide.u32 	%rd225, %r138, 4;
	add.s64 	%rd226, %rd8, %rd225;
	ld.global.nc.f32 	%f617, [%rd226];
	add.s32 	%r139, %r30, 17440;
	mul.wide.u32 	%rd227, %r139, 4;
	add.s64 	%rd228, %rd8, %rd227;
	ld.global.nc.f32 	%f618, [%rd228];
	add.s32 	%r140, %r30, 17600;
	mul.wide.u32 	%rd229, %r140, 4;
	add.s64 	%rd230, %rd8, %rd229;
	ld.global.nc.f32 	%f619, [%rd230];
	add.s32 	%r141, %r30, 17760;
	mul.wide.u32 	%rd231, %r141, 4;
	add.s64 	%rd232, %rd8, %rd231;
	ld.global.nc.f32 	%f620, [%rd232];
	add.s32 	%r142, %r30, 17920;
	mul.wide.u32 	%rd233, %r142, 4;
	add.s64 	%rd234, %rd8, %rd233;
	ld.global.nc.f32 	%f621, [%rd234];
	add.s32 	%r143, %r30, 18080;
	mul.wide.u32 	%rd235, %r143, 4;
	add.s64 	%rd236, %rd8, %rd235;
	ld.global.nc.f32 	%f622, [%rd236];
	add.s32 	%r144, %r30, 18240;
	mul.wide.u32 	%rd237, %r144, 4;
	add.s64 	%rd238, %rd8, %rd237;
	ld.global.nc.f32 	%f623, [%rd238];
	add.s32 	%r145, %r30, 18400;
	mul.wide.u32 	%rd239, %r145, 4;
	add.s64 	%rd240, %rd8, %rd239;
	ld.global.nc.f32 	%f624, [%rd240];
	add.s32 	%r146, %r30, 18560;
	mul.wide.u32 	%rd241, %r146, 4;
	add.s64 	%rd242, %rd8, %rd241;
	ld.global.nc.f32 	%f625, [%rd242];
	ld.shared.f32 	%f626, [_ZZ6conv2dPfPKfS_E5input+720];
	fma.rn.f32 	%f627, %f626, %f617, %f611;
	ld.shared.f32 	%f628, [_ZZ6conv2dPfPKfS_E5input+724];
	fma.rn.f32 	%f629, %f628, %f617, %f614;
	fma.rn.f32 	%f630, %f628, %f618, %f627;
	ld.shared.f32 	%f631, [_ZZ6conv2dPfPKfS_E5input+728];
	fma.rn.f32 	%f632, %f631, %f617, %f616;
	fma.rn.f32 	%f633, %f631, %f618, %f629;
	fma.rn.f32 	%f634, %f631, %f619, %f630;
	ld.shared.f32 	%f635, [_ZZ6conv2dPfPKfS_E5input+732];
	fma.rn.f32 	%f636, %f635, %f618, %f632;
	fma.rn.f32 	%f637, %f635, %f619, %f633;
	ld.shared.f32 	%f638, [_ZZ6conv2dPfPKfS_E5input+736];
	fma.rn.f32 	%f639, %f638, %f619, %f636;
	ld.shared.f32 	%f640, [_ZZ6conv2dPfPKfS_E5input+740];
	fma.rn.f32 	%f641, %f640, %f620, %f634;
	ld.shared.f32 	%f642, [_ZZ6conv2dPfPKfS_E5input+744];
	fma.rn.f32 	%f643, %f642, %f620, %f637;
	fma.rn.f32 	%f644, %f642, %f621, %f641;
	ld.shared.f32 	%f645, [_ZZ6conv2dPfPKfS_E5input+748];
	fma.rn.f32 	%f646, %f645, %f620, %f639;
	fma.rn.f32 	%f647, %f645, %f621, %f643;
	fma.rn.f32 	%f648, %f645, %f622, %f644;
	ld.shared.f32 	%f649, [_ZZ6conv2dPfPKfS_E5input+752];
	fma.rn.f32 	%f650, %f649, %f621, %f646;
	fma.rn.f32 	%f651, %f649, %f622, %f647;
	ld.shared.f32 	%f652, [_ZZ6conv2dPfPKfS_E5input+756];
	fma.rn.f32 	%f653, %f652, %f622, %f650;
	ld.shared.f32 	%f654, [_ZZ6conv2dPfPKfS_E5input+760];
	fma.rn.f32 	%f655, %f654, %f623, %f648;
	ld.shared.f32 	%f656, [_ZZ6conv2dPfPKfS_E5input+764];
	fma.rn.f32 	%f657, %f656, %f623, %f651;
	fma.rn.f32 	%f658, %f656, %f624, %f655;
	ld.shared.f32 	%f659, [_ZZ6conv2dPfPKfS_E5input+768];
	fma.rn.f32 	%f660, %f659, %f623, %f653;
	fma.rn.f32 	%f661, %f659, %f624, %f657;
	fma.rn.f32 	%f662, %f659, %f625, %f658;
	ld.shared.f32 	%f663, [_ZZ6conv2dPfPKfS_E5input+772];
	fma.rn.f32 	%f664, %f663, %f624, %f660;
	fma.rn.f32 	%f665, %f663, %f625, %f661;
	ld.shared.f32 	%f666, [_ZZ6conv2dPfPKfS_E5input+776];
	fma.rn.f32 	%f667, %f666, %f625, %f664;
	add.s32 	%r147, %r30, 18720;
	mul.wide.u32 	%rd243, %r147, 4;
	add.s64 	%rd244, %rd8, %rd243;
	ld.global.nc.f32 	%f668, [%rd244];
	add.s32 	%r148, %r30, 18880;
	mul.wide.u32 	%rd245, %r148, 4;
	add.s64 	%rd246, %rd8, %rd245;
	ld.global.nc.f32 	%f669, [%rd246];
	add.s32 	%r149, %r30, 19040;
	mul.wide.u32 	%rd247, %r149, 4;
	add.s64 	%rd248, %rd8, %rd247;
	ld.global.nc.f32 	%f670, [%rd248];
	add.s32 	%r150, %r30, 19200;
	mul.wide.u32 	%rd249, %r150, 4;
	add.s64 	%rd250, %rd8, %rd249;
	ld.global.nc.f32 	%f671, [%rd250];
	add.s32 	%r151, %r30, 19360;
	mul.wide.u32 	%rd251, %r151, 4;
	add.s64 	%rd252, %rd8, %rd251;
	ld.global.nc.f32 	%f672, [%rd252];
	add.s32 	%r152, %r30, 19520;
	mul.wide.u32 	%rd253, %r152, 4;
	add.s64 	%rd254, %rd8, %rd253;
	ld.global.nc.f32 	%f673, [%rd254];
	add.s32 	%r153, %r30, 19680;
	mul.wide.u32 	%rd255, %r153, 4;
	add.s64 	%rd256, %rd8, %rd255;
	ld.global.nc.f32 	%f674, [%rd256];
	add.s32 	%r154, %r30, 19840;
	mul.wide.u32 	%rd257, %r154, 4;
	add.s64 	%rd258, %rd8, %rd257;
	ld.global.nc.f32 	%f675, [%rd258];
	add.s32 	%r155, %r30, 20000;
	mul.wide.u32 	%rd259, %r155, 4;
	add.s64 	%rd260, %rd8, %rd259;
	ld.global.nc.f32 	%f676, [%rd260];
	ld.shared.f32 	%f677, [_ZZ6conv2dPfPKfS_E5input+780];
	fma.rn.f32 	%f678, %f677, %f668, %f662;
	ld.shared.f32 	%f679, [_ZZ6conv2dPfPKfS_E5input+784];
	fma.rn.f32 	%f680, %f679, %f668, %f665;
	fma.rn.f32 	%f681, %f679, %f669, %f678;
	ld.shared.f32 	%f682, [_ZZ6conv2dPfPKfS_E5input+788];
	fma.rn.f32 	%f683, %f682, %f668, %f667;
	fma.rn.f32 	%f684, %f682, %f669, %f680;
	fma.rn.f32 	%f685, %f682, %f670, %f681;
	ld.shared.f32 	%f686, [_ZZ6conv2dPfPKfS_E5input+792];
	fma.rn.f32 	%f687, %f686, %f669, %f683;
	fma.rn.f32 	%f688, %f686, %f670, %f684;
	ld.shared.f32 	%f689, [_ZZ6conv2dPfPKfS_E5input+796];
	fma.rn.f32 	%f690, %f689, %f670, %f687;
	ld.shared.f32 	%f691, [_ZZ6conv2dPfPKfS_E5input+800];
	fma.rn.f32 	%f692, %f691, %f671, %f685;
	ld.shared.f32 	%f693, [_ZZ6conv2dPfPKfS_E5input+804];
	fma.rn.f32 	%f694, %f693, %f671, %f688;
	fma.rn.f32 	%f695, %f693, %f672, %f692;
	ld.shared.f32 	%f696, [_ZZ6conv2dPfPKfS_E5input+808];
	fma.rn.f32 	%f697, %f696, %f671, %f690;
	fma.rn.f32 	%f698, %f696, %f672, %f694;
	fma.rn.f32 	%f699, %f696, %f673, %f695;
	ld.shared.f32 	%f700, [_ZZ6conv2dPfPKfS_E5input+812];
	fma.rn.f32 	%f701, %f700, %f672, %f697;
	fma.rn.f32 	%f702, %f700, %f673, %f698;
	ld.shared.f32 	%f703, [_ZZ6conv2dPfPKfS_E5input+816];
	fma.rn.f32 	%f704, %f703, %f673, %f701;
	ld.shared.f32 	%f705, [_ZZ6conv2dPfPKfS_E5input+820];
	fma.rn.f32 	%f706, %f705, %f674, %f699;
	ld.shared.f32 	%f707, [_ZZ6conv2dPfPKfS_E5input+824];
	fma.rn.f32 	%f708, %f707, %f674, %f702;
	fma.rn.f32 	%f709, %f707, %f675, %f706;
	ld.shared.f32 	%f710, [_ZZ6conv2dPfPKfS_E5input+828];
	fma.rn.f32 	%f711, %f710, %f674, %f704;
	fma.rn.f32 	%f712, %f710, %f675, %f708;
	fma.rn.f32 	%f713, %f710, %f676, %f709;
	ld.shared.f32 	%f714, [_ZZ6conv2dPfPKfS_E5input+832];
	fma.rn.f32 	%f715, %f714, %f675, %f711;
	fma.rn.f32 	%f716, %f714, %f676, %f712;
	ld.shared.f32 	%f717, [_ZZ6conv2dPfPKfS_E5input+836];
	fma.rn.f32 	%f718, %f717, %f676, %f715;
	add.s32 	%r156, %r30, 20160;
	mul.wide.u32 	%rd261, %r156, 4;
	add.s64 	%rd262, %rd8, %rd261;
	ld.global.nc.f32 	%f719, [%rd262];
	add.s32 	%r157, %r30, 20320;
	mul.wide.u32 	%rd263, %r157, 4;
	add.s64 	%rd264, %rd8, %rd263;
	ld.global.nc.f32 	%f720, [%rd264];
	add.s32 	%r158, %r30, 20480;
	mul.wide.u32 	%rd265, %r158, 4;
	add.s64 	%rd266, %rd8, %rd265;
	ld.global.nc.f32 	%f721, [%rd266];
	add.s32 	%r159, %r30, 20640;
	mul.wide.u32 	%rd267, %r159, 4;
	add.s64 	%rd268, %rd8, %rd267;
	ld.global.nc.f32 	%f722, [%rd268];
	add.s32 	%r160, %r30, 20800;
	mul.wide.u32 	%rd269, %r160, 4;
	add.s64 	%rd270, %rd8, %rd269;
	ld.global.nc.f32 	%f723, [%rd270];
	add.s32 	%r161, %r30, 20960;
	mul.wide.u32 	%rd271, %r161, 4;
	add.s64 	%rd272, %rd8, %rd271;
	ld.global.nc.f32 	%f724, [%rd272];
	add.s32 	%r162, %r30, 21120;
	mul.wide.u32 	%rd273, %r162, 4;
	add.s64 	%rd274, %rd8, %rd273;
	ld.global.nc.f32 	%f725, [%rd274];
	add.s32 	%r163, %r30, 21280;
	mul.wide.u32 	%rd275, %r163, 4;
	add.s64 	%rd276, %rd8, %rd275;
	ld.global.nc.f32 	%f726, [%rd276];
	add.s32 	%r164, %r30, 21440;
	mul.wide.u32 	%rd277, %r164, 4;
	add.s64 	%rd278, %rd8, %rd277;
	ld.global.nc.f32 	%f727, [%rd278];
	ld.shared.f32 	%f728, [_ZZ6conv2dPfPKfS_E5input+840];
	fma.rn.f32 	%f729, %f728, %f719, %f713;
	ld.shared.f32 	%f730, [_ZZ6conv2dPfPKfS_E5input+844];
	fma.rn.f32 	%f731, %f730, %f719, %f716;
	fma.rn.f32 	%f732, %f730, %f720, %f729;
	ld.shared.f32 	%f733, [_ZZ6conv2dPfPKfS_E5input+848];
	fma.rn.f32 	%f734, %f733, %f719, %f718;
	fma.rn.f32 	%f735, %f733, %f720, %f731;
	fma.rn.f32 	%f736, %f733, %f721, %f732;
	ld.shared.f32 	%f737, [_ZZ6conv2dPfPKfS_E5input+852];
	fma.rn.f32 	%f738, %f737, %f720, %f734;
	fma.rn.f32 	%f739, %f737, %f721, %f735;
	ld.shared.f32 	%f740, [_ZZ6conv2dPfPKfS_E5input+856];
	fma.rn.f32 	%f741, %f740, %f721, %f738;
	ld.shared.f32 	%f742, [_ZZ6conv2dPfPKfS_E5input+860];
	fma.rn.f32 	%f743, %f742, %f722, %f736;
	ld.shared.f32 	%f744, [_ZZ6conv2dPfPKfS_E5input+864];
	fma.rn.f32 	%f745, %f744, %f722, %f739;
	fma.rn.f32 	%f746, %f744, %f723, %f743;
	ld.shared.f32 	%f747, [_ZZ6conv2dPfPKfS_E5input+868];
	fma.rn.f32 	%f748, %f747, %f722, %f741;
	fma.rn.f32 	%f749, %f747, %f723, %f745;
	fma.rn.f32 	%f750, %f747, %f724, %f746;
	ld.shared.f32 	%f751, [_ZZ6conv2dPfPKfS_E5input+872];
	fma.rn.f32 	%f752, %f751, %f723, %f748;
	fma.rn.f32 	%f753, %f751, %f724, %f749;
	ld.shared.f32 	%f754, [_ZZ6conv2dPfPKfS_E5input+876];
	fma.rn.f32 	%f755, %f754, %f724, %f752;
	ld.shared.f32 	%f756, [_ZZ6conv2dPfPKfS_E5input+880];
	fma.rn.f32 	%f757, %f756, %f725, %f750;
	ld.shared.f32 	%f758, [_ZZ6conv2dPfPKfS_E5input+884];
	fma.rn.f32 	%f759, %f758, %f725, %f753;
	fma.rn.f32 	%f760, %f758, %f726, %f757;
	ld.shared.f32 	%f761, [_ZZ6conv2dPfPKfS_E5input+888];
	fma.rn.f32 	%f762, %f761, %f725, %f755;
	fma.rn.f32 	%f763, %f761, %f726, %f759;
	fma.rn.f32 	%f764, %f761, %f727, %f760;
	ld.shared.f32 	%f765, [_ZZ6conv2dPfPKfS_E5input+892];
	fma.rn.f32 	%f766, %f765, %f726, %f762;
	fma.rn.f32 	%f767, %f765, %f727, %f763;
	ld.shared.f32 	%f768, [_ZZ6conv2dPfPKfS_E5input+896];
	fma.rn.f32 	%f769, %f768, %f727, %f766;
	add.s32 	%r165, %r30, 21600;
	mul.wide.u32 	%rd279, %r165, 4;
	add.s64 	%rd280, %rd8, %rd279;
	ld.global.nc.f32 	%f770, [%rd280];
	add.s32 	%r166, %r30, 21760;
	mul.wide.u32 	%rd281, %r166, 4;
	add.s64 	%rd282, %rd8, %rd281;
	ld.global.nc.f32 	%f771, [%rd282];
	add.s32 	%r167, %r30, 21920;
	mul.wide.u32 	%rd283, %r167, 4;
	add.s64 	%rd284, %rd8, %rd283;
	ld.global.nc.f32 	%f772, [%rd284];
	add.s32 	%r168, %r30, 22080;
	mul.wide.u32 	%rd285, %r168, 4;
	add.s64 	%rd286, %rd8, %rd285;
	ld.global.nc.f32 	%f773, [%rd286];
	add.s32 	%r169, %r30, 22240;
	mul.wide.u32 	%rd287, %r169, 4;
	add.s64 	%rd288, %rd8, %rd287;
	ld.global.nc.f32 	%f774, [%rd288];
	add.s32 	%r170, %r30, 22400;
	mul.wide.u32 	%rd289, %r170, 4;
	add.s64 	%rd290, %rd8, %rd289;
	ld.global.nc.f32 	%f775, [%rd290];
	add.s32 	%r171, %r30, 22560;
	mul.wide.u32 	%rd291, %r171, 4;
	add.s64 	%rd292, %rd8, %rd291;
	ld.global.nc.f32 	%f776, [%rd292];
	add.s32 	%r172, %r30, 22720;
	mul.wide.u32 	%rd293, %r172, 4;
	add.s64 	%rd294, %rd8, %rd293;
	ld.global.nc.f32 	%f777, [%rd294];
	add.s32 	%r173, %r30, 22880;
	mul.wide.u32 	%rd295, %r173, 4;
	add.s64 	%rd296, %rd8, %rd295;
	ld.global.nc.f32 	%f778, [%rd296];
	ld.shared.f32 	%f779, [_ZZ6conv2dPfPKfS_E5input+900];
	fma.rn.f32 	%f780, %f779, %f770, %f764;
	ld.shared.f32 	%f781, [_ZZ6conv2dPfPKfS_E5input+904];
	fma.rn.f32 	%f782, %f781, %f770, %f767;
	fma.rn.f32 	%f783, %f781, %f771, %f780;
	ld.shared.f32 	%f784, [_ZZ6conv2dPfPKfS_E5input+908];
	fma.rn.f32 	%f785, %f784, %f770, %f769;
	fma.rn.f32 	%f786, %f784, %f771, %f782;
	fma.rn.f32 	%f787, %f784, %f772, %f783;
	ld.shared.f32 	%f788, [_ZZ6conv2dPfPKfS_E5input+912];
	fma.rn.f32 	%f789, %f788, %f771, %f785;
	fma.rn.f32 	%f790, %f788, %f772, %f786;
	ld.shared.f32 	%f791, [_ZZ6conv2dPfPKfS_E5input+916];
	fma.rn.f32 	%f792, %f791, %f772, %f789;
	ld.shared.f32 	%f793, [_ZZ6conv2dPfPKfS_E5input+920];
	fma.rn.f32 	%f794, %f793, %f773, %f787;
	ld.shared.f32 	%f795, [_ZZ6conv2dPfPKfS_E5input+924];
	fma.rn.f32 	%f796, %f795, %f773, %f790;
	fma.rn.f32 	%f797, %f795, %f774, %f794;
	ld.shared.f32 	%f798, [_ZZ6conv2dPfPKfS_E5input+928];
	fma.rn.f32 	%f799, %f798, %f773, %f792;
	fma.rn.f32 	%f800, %f798, %f774, %f796;
	fma.rn.f32 	%f801, %f798, %f775, %f797;
	ld.shared.f32 	%f802, [_ZZ6conv2dPfPKfS_E5input+932];
	fma.rn.f32 	%f803, %f802, %f774, %f799;
	fma.rn.f32 	%f804, %f802, %f775, %f800;
	ld.shared.f32 	%f805, [_ZZ6conv2dPfPKfS_E5input+936];
	fma.rn.f32 	%f806, %f805, %f775, %f803;
	ld.shared.f32 	%f807, [_ZZ6conv2dPfPKfS_E5input+940];
	fma.rn.f32 	%f808, %f807, %f776, %f801;
	ld.shared.f32 	%f809, [_ZZ6conv2dPfPKfS_E5input+944];
	fma.rn.f32 	%f810, %f809, %f776, %f804;
	fma.rn.f32 	%f811, %f809, %f777, %f808;
	ld.shared.f32 	%f812, [_ZZ6conv2dPfPKfS_E5input+948];
	fma.rn.f32 	%f813, %f812, %f776, %f806;
	fma.rn.f32 	%f814, %f812, %f777, %f810;
	fma.rn.f32 	%f1, %f812, %f778, %f811;
	ld.shared.f32 	%f815, [_ZZ6conv2dPfPKfS_E5input+952];
	fma.rn.f32 	%f816, %f815, %f777, %f813;
	fma.rn.f32 	%f2, %f815, %f778, %f814;
	ld.shared.f32 	%f817, [_ZZ6conv2dPfPKfS_E5input+956];
	fma.rn.f32 	%f3, %f817, %f778, %f816;
	setp.gt.u32 	%p8, %r2, 20;
	mul.lo.s32 	%r174, %r5, 49;
	mad.lo.s32 	%r16, %r20, 7, %r174;
	@%p8 bra 	$L__BB2_7;
	add.s32 	%r177, %r16, %r4;
	mul.wide.u32 	%rd297, %r177, 4;
	add.s64 	%rd298, %rd1, %rd297;
	atom.global.add.f32 	%f818, [%rd298], %f1;
$L__BB2_7:
	setp.gt.u32 	%p9, %r2, 20;
	setp.gt.u32 	%p10, %r3, 1;
	or.pred  	%p11, %p9, %p10;
	@%p11 bra 	$L__BB2_9;
	add.s32 	%r178, %r16, %r4;
	mul.wide.u32 	%rd299, %r178, 4;
	add.s64 	%rd300, %rd1, %rd299;
	atom.global.add.f32 	%f819, [%rd300+4], %f2;
	atom.global.add.f32 	%f820, [%rd300+8], %f3;
$L__BB2_9:
	ret;

}


// ===== COMPILED SASS (sm_100) =====

	.target	sm_100

	.elftype	@"ET_EXEC"


//--------------------- .note.nv.tkinfo           --------------------------
	.section	.note.nv.tkinfo,"",@"SHT_NOTE"
	.sectionflags	@"SHF_NOTE_NV_TKINFO"
	.tkinfo
        /*0018*/ 	.word	0x00000002
        /*0030*/ 	.string	""
        /*0030*/ 	.string	"ptxas"
        /*0030*/ 	.string	"Cuda compilation tools, release 13.0, V13.0.88"
        /*0030*/ 	.string	"Build cuda_13.0.r13.0/compiler.36424714_0"
        /*0030*/ 	.string	"-arch sm_100 -m 64 "



//--------------------- .note.nv.cuinfo           --------------------------
	.section	.note.nv.cuinfo,"",@"SHT_NOTE"
	.sectionflags	@"SHF_NOTE_NV_CUINFO"
        /*0018*/ 	.short	0x0002
        /*001a*/ 	.short	0x0064
        /*001c*/ 	.short	0x0082
	.zero		2


//--------------------- .nv.info                  --------------------------
	.section	.nv.info,"",@"SHT_CUDA_INFO"
	.align	4


	//----- nvinfo : EIATTR_REGCOUNT
	.align		4
        /*0000*/ 	.byte	0x04, 0x2f
        /*0002*/ 	.short	(.L_1 - .L_0)
	.align		4
.L_0:
        /*0004*/ 	.word	index@(default_function_kernel0)
        /*0008*/ 	.word	0x00000030


	//----- nvinfo : EIATTR_FRAME_SIZE
	.align		4
.L_1:
        /*000c*/ 	.byte	0x04, 0x11
        /*000e*/ 	.short	(.L_3 - .L_2)
	.align		4
.L_2:
        /*0010*/ 	.word	index@(default_function_kernel0)
        /*0014*/ 	.word	0x00000000


	//----- nvinfo : EIATTR_REGCOUNT
	.align		4
.L_3:
        /*0018*/ 	.byte	0x04, 0x2f
        /*001a*/ 	.short	(.L_5 - .L_4)
	.align		4
.L_4:
        /*001c*/ 	.word	index@(_Z9transformPfS_)
        /*0020*/ 	.word	0x00000014


	//----- nvinfo : EIATTR_FRAME_SIZE
	.align		4
.L_5:
        /*0024*/ 	.byte	0x04, 0x11
        /*0026*/ 	.short	(.L_7 - .L_6)
	.align		4
.L_6:
        /*0028*/ 	.word	index@(_Z9transformPfS_)
        /*002c*/ 	.word	0x00000000


	//----- nvinfo : EIATTR_REGCOUNT
	.align		4
.L_7:
        /*0030*/ 	.byte	0x04, 0x2f
        /*0032*/ 	.short	(.L_9 - .L_8)
	.align		4
.L_8:
        /*0034*/ 	.word	index@(_Z6conv2dPfPKfS_)
        /*0038*/ 	.word	0x00000028


	//----- nvinfo : EIATTR_FRAME_SIZE
	.align		4
.L_9:
        /*003c*/ 	.byte	0x04, 0x11
        /*003e*/ 	.short	(.L_11 - .L_10)
	.align		4
.L_10:
        /*0040*/ 	.word	index@(_Z6conv2dPfPKfS_)
        /*0044*/ 	.word	0x00000000


	//----- nvinfo : EIATTR_MIN_STACK_SIZE
	.align		4
.L_11:
        /*0048*/ 	.byte	0x04, 0x12
        /*004a*/ 	.short	(.L_13 - .L_12)
	.align		4
.L_12:
        /*004c*/ 	.word	index@(_Z6conv2dPfPKfS_)
        /*0050*/ 	.word	0x00000000


	//----- nvinfo : EIATTR_MIN_STACK_SIZE
	.align		4
.L_13:
        /*0054*/ 	.byte	0x04, 0x12
        /*0056*/ 	.short	(.L_15 - .L_14)
	.align		4
.L_14:
        /*0058*/ 	.word	index@(_Z9transformPfS_)
        /*005c*/ 	.word	0x00000000


	//----- nvinfo : EIATTR_MIN_STACK_SIZE
	.align		4
.L_15:
        /*0060*/ 	.byte	0x04, 0x12
        /*0062*/ 	.short	(.L_17 - .L_16)
	.align		4
.L_16:
        /*0064*/ 	.word	index@(default_function_kernel0)
        /*0068*/ 	.word	0x00000000
.L_17:


//--------------------- .nv.compat                --------------------------
	.section	.nv.compat,"",@"SHT_CUDA_COMPAT_INFO"
	.align	4
        /*0000*/ 	.byte	0x02, 0x09, 0x00, 0x00, 0x02, 0x02, 0x01, 0x00, 0x02, 0x05, 0x05, 0x00, 0x03, 0x07, 0x01, 0x01
        /*0010*/ 	.byte	0x02, 0x03, 0x00, 0x00, 0x02, 0x06, 0x01, 0x00, 0x04, 0x0b, 0x08, 0x00, 0x09, 0x00, 0x00, 0x00
        /*0020*/ 	.byte	0x00, 0x00, 0x00, 0x00


//--------------------- .nv.info._Z6conv2dPfPKfS_ --------------------------
	.section	.nv.info._Z6conv2dPfPKfS_,"",@"SHT_CUDA_INFO"
	.sectionflags	@""
	.align	4


	//----- nvinfo : EIATTR_CUDA_API_VERSION
	.align		4
        /*0000*/ 	.byte	0x04, 0x37
        /*0002*/ 	.short	(.L_19 - .L_18)
.L_18:
        /*0004*/ 	.word	0x00000082


	//----- nvinfo : EIATTR_KPARAM_INFO
	.align		4
.L_19:
        /*0008*/ 	.byte	0x04, 0x17
        /*000a*/ 	.short	(.L_21 - .L_20)
.L_20:
        /*000c*/ 	.word	0x00000000
        /*0010*/ 	.short	0x0002
        /*0012*/ 	.short	0x0010
        /*0014*/ 	.byte	0x00, 0xf5, 0x21, 0x00


	//----- nvinfo : EIATTR_KPARAM_INFO
	.align		4
.L_21:
        /*0018*/ 	.byte	0x04, 0x17
        /*001a*/ 	.short	(.L_23 - .L_22)
.L_22:
        /*001c*/ 	.word	0x00000000
        /*0020*/ 	.short	0x0001
        /*0022*/ 	.short	0x0008
        /*0024*/ 	.byte	0x00, 0xf5, 0x21, 0x00


	//----- nvinfo : EIATTR_KPARAM_INFO
	.align		4
.L_23:
        /*0028*/ 	.byte	0x04, 0x17
        /*002a*/ 	.short	(.L_25 - .L_24)
.L_24:
        /*002c*/ 	.word	0x00000000
        /*0030*/ 	.short	0x0000
        /*0032*/ 	.short	0x0000
        /*0034*/ 	.byte	0x00, 0xf5, 0x21, 0x00


	//----- nvinfo : EIATTR_SPARSE_MMA_MASK
	.align		4
.L_25:
        /*0038*/ 	.byte	0x03, 0x50
        /*003a*/ 	.short	0x0000


	//----- nvinfo : EIATTR_MAXREG_COUNT
	.align		4
        /*003c*/ 	.byte	0x03, 0x1b
        /*003e*/ 	.short	0x00ff


	//----- nvinfo : EIATTR_NUM_BARRIERS
	.align		4
        /*0040*/ 	.byte	0x02, 0x4c
        /*0042*/ 	.byte	0x01
	.zero		1


	//----- nvinfo : EIATTR_MERCURY_ISA_VERSION
	.align		4
        /*0044*/ 	.byte	0x03, 0x5f
        /*0046*/ 	.short	0x0101


	//----- nvinfo : EIATTR_VRC_CTA_INIT_COUNT
	.align		4
        /*0048*/ 	.byte	0x02, 0x4a
	.zero		1
	.zero		1


	//----- nvinfo : EIATTR_EXIT_INSTR_OFFSETS
	.align		4
        /*004c*/ 	.byte	0x04, 0x1c
        /*004e*/ 	.short	(.L_27 - .L_26)


	//   ....[0]....
.L_26:
        /*0050*/ 	.word	0x00003c30


	//   ....[1]....
        /*0054*/ 	.word	0x00003d60


	//----- nvinfo : EIATTR_CRS_STACK_SIZE
	.align		4
.L_27:
        /*0058*/ 	.byte	0x04, 0x1e
        /*005a*/ 	.short	(.L_29 - .L_28)
.L_28:
        /*005c*/ 	.word	0x00000000


	//----- nvinfo : EIATTR_CBANK_PARAM_SIZE
	.align		4
.L_29:
        /*0060*/ 	.byte	0x03, 0x19
        /*0062*/ 	.short	0x0018


	//----- nvinfo : EIATTR_PARAM_CBANK
	.align		4
        /*0064*/ 	.byte	0x04, 0x0a
        /*0066*/ 	.short	(.L_31 - .L_30)
	.align		4
.L_30:
        /*0068*/ 	.word	index@(.nv.constant0._Z6conv2dPfPKfS_)
        /*006c*/ 	.short	0x0380
        /*006e*/ 	.short	0x0018


	//----- nvinfo : EIATTR_SW_WAR
	.align		4
.L_31:
        /*0070*/ 	.byte	0x04, 0x36
        /*0072*/ 	.short	(.L_33 - .L_32)
.L_32:
        /*0074*/ 	.word	0x00000008
.L_33:


//--------------------- .nv.info._Z9transformPfS_ --------------------------
	.section	.nv.info._Z9transformPfS_,"",@"SHT_CUDA_INFO"
	.sectionflags	@""
	.align	4


	//----- nvinfo : EIATTR_CUDA_API_VERSION
	.align		4
        /*0000*/ 	.byte	0x04, 0x37
        /*0002*/ 	.short	(.L_35 - .L_34)
.L_34:
        /*0004*/ 	.word	0x00000082


	//----- nvinfo : EIATTR_KPARAM_INFO
	.align		4
.L_35:
        /*0008*/ 	.byte	0x04, 0x17
        /*000a*/ 	.short	(.L_37 - .L_36)
.L_36:
        /*000c*/ 	.word	0x00000000
        /*0010*/ 	.short	0x0001
        /*0012*/ 	.short	0x0008
        /*0014*/ 	.byte	0x00, 0xf5, 0x21, 0x00


	//----- nvinfo : EIATTR_KPARAM_INFO
	.align		4
.L_37:
        /*0018*/ 	.byte	0x04, 0x17
        /*001a*/ 	.short	(.L_39 - .L_38)
.L_38:
        /*001c*/ 	.word	0x00000000
        /*0020*/ 	.short	0x0000
        /*0022*/ 	.short	0x0000
        /*0024*/ 	.byte	0x00, 0xf5, 0x21, 0x00


	//----- nvinfo : EIATTR_SPARSE_MMA_MASK
	.align		4
.L_39:
        /*0028*/ 	.byte	0x03, 0x50
        /*002a*/ 	.short	0x0000


	//----- nvinfo : EIATTR_MAXREG_COUNT
	.align		4
        /*002c*/ 	.byte	0x03, 0x1b
        /*002e*/ 	.short	0x00ff


	//----- nvinfo : EIATTR_MERCURY_ISA_VERSION
	.align		4
        /*0030*/ 	.byte	0x03, 0x5f
        /*0032*/ 	.short	0x0101


	//----- nvinfo : EIATTR_VRC_CTA_INIT_COUNT
	.align		4
        /*0034*/ 	.byte	0x02, 0x4a
	.zero		1
	.zero		1


	//----- nvinfo : EIATTR_EXIT_INSTR_OFFSETS
	.align		4
        /*0038*/ 	.byte	0x04, 0x1c
        /*003a*/ 	.short	(.L_41 - .L_40)


	//   ....[0]....
.L_40:
        /*003c*/ 	.word	0x00000060


	//   ....[1]....
        /*0040*/ 	.word	0x000004f0


	//----- nvinfo : EIATTR_CRS_STACK_SIZE
	.align		4
.L_41:
        /*0044*/ 	.byte	0x04, 0x1e
        /*0046*/ 	.short	(.L_43 - .L_42)
.L_42:
        /*0048*/ 	.word	0x00000000


	//----- nvinfo : EIATTR_CBANK_PARAM_SIZE
	.align		4
.L_43:
        /*004c*/ 	.byte	0x03, 0x19
        /*004e*/ 	.short	0x0010


	//----- nvinfo : EIATTR_PARAM_CBANK
	.align		4
        /*0050*/ 	.byte	0x04, 0x0a
        /*0052*/ 	.short	(.L_45 - .L_44)
	.align		4
.L_44:
        /*0054*/ 	.word	index@(.nv.constant0._Z9transformPfS_)
        /*0058*/ 	.short	0x0380
        /*005a*/ 	.short	0x0010


	//----- nvinfo : EIATTR_SW_WAR
	.align		4
.L_45:
        /*005c*/ 	.byte	0x04, 0x36
        /*005e*/ 	.short	(.L_47 - .L_46)
.L_46:
        /*0060*/ 	.word	0x00000008
.L_47:


//--------------------- .nv.info.default_function_kernel0 --------------------------
	.section	.nv.info.default_function_kernel0,"",@"SHT_CUDA_INFO"
	.sectionflags	@""
	.align	4


	//----- nvinfo : EIATTR_CUDA_API_VERSION
	.align		4
        /*0000*/ 	.byte	0x04, 0x37
        /*0002*/ 	.short	(.L_49 - .L_48)
.L_48:
        /*0004*/ 	.word	0x00000082


	//----- nvinfo : EIATTR_KPARAM_INFO
	.align		4
.L_49:
        /*0008*/ 	.byte	0x04, 0x17
        /*000a*/ 	.short	(.L_51 - .L_50)
.L_50:
        /*000c*/ 	.word	0x00000000
        /*0010*/ 	.short	0x0002
        /*0012*/ 	.short	0x0010
        /*0014*/ 	.byte	0x00, 0xf5, 0x21, 0x00


	//----- nvinfo : EIATTR_KPARAM_INFO
	.align		4
.L_51:
        /*0018*/ 	.byte	0x04, 0x17
        /*001a*/ 	.short	(.L_53 - .L_52)
.L_52:
        /*001c*/ 	.word	0x00000000
        /*0020*/ 	.short	0x0001
        /*0022*/ 	.short	0x0008
        /*0024*/ 	.byte	0x00, 0xf5, 0x21, 0x00


	//----- nvinfo : EIATTR_KPARAM_INFO
	.align		4
.L_53:
        /*0028*/ 	.byte	0x04, 0x17
        /*002a*/ 	.short	(.L_55 - .L_54)
.L_54:
        /*002c*/ 	.word	0x00000000
        /*0030*/ 	.short	0x0000
        /*0032*/ 	.short	0x0000
        /*0034*/ 	.byte	0x00, 0xf5, 0x21, 0x00


	//----- nvinfo : EIATTR_SPARSE_MMA_MASK
	.align		4
.L_55:
        /*0038*/ 	.byte	0x03, 0x50
        /*003a*/ 	.short	0x0000


	//----- nvinfo : EIATTR_MAXREG_COUNT
	.align		4
        /*003c*/ 	.byte	0x03, 0x1b
        /*003e*/ 	.short	0x00ff


	//----- nvinfo : EIATTR_NUM_BARRIERS
	.align		4
        /*0040*/ 	.byte	0x02, 0x4c
        /*0042*/ 	.byte	0x01
	.zero		1


	//----- nvinfo : EIATTR_MERCURY_ISA_VERSION
	.align		4
        /*0044*/ 	.byte	0x03, 0x5f
        /*0046*/ 	.short	0x0101


	//----- nvinfo : EIATTR_VRC_CTA_INIT_COUNT
	.align		4
        /*0048*/ 	.byte	0x02, 0x4a
	.zero		1
	.zero		1


	//----- nvinfo : EIATTR_EXIT_INSTR_OFFSETS
	.align		4
        /*004c*/ 	.byte	0x04, 0x1c
        /*004e*/ 	.short	(.L_57 - .L_56)


	//   ....[0]....
.L_56:
        /*0050*/ 	.word	0x00002ac0


	//----- nvinfo : EIATTR_CRS_STACK_SIZE
	.align		4
.L_57:
        /*0054*/ 	.byte	0x04, 0x1e
        /*0056*/ 	.short	(.L_59 - .L_58)
.L_58:
        /*0058*/ 	.word	0x00000000


	//----- nvinfo : EIATTR_CBANK_PARAM_SIZE
	.align		4
.L_59:
        /*005c*/ 	.byte	0x03, 0x19
        /*005e*/ 	.short	0x0018


	//----- nvinfo : EIATTR_PARAM_CBANK
	.align		4
        /*0060*/ 	.byte	0x04, 0x0a
        /*0062*/ 	.short	(.L_61 - .L_60)
	.align		4
.L_60:
        /*0064*/ 	.word	index@(.nv.constant0.default_function_kernel0)
        /*0068*/ 	.short	0x0380
        /*006a*/ 	.short	0x0018


	//----- nvinfo : EIATTR_SW_WAR
	.align		4
.L_61:
        /*006c*/ 	.byte	0x04, 0x36
        /*006e*/ 	.short	(.L_63 - .L_62)
.L_62:
        /*0070*/ 	.word	0x00000008
.L_63:


//--------------------- .nv.callgraph             --------------------------
	.section	.nv.callgraph,"",@"SHT_CUDA_CALLGRAPH"
	.align	4
	.sectionentsize	8
	.align		4
        /*0000*/ 	.word	0x00000000
	.align		4
        /*0004*/ 	.word	0xffffffff
	.align		4
        /*0008*/ 	.word	0x00000000
	.align		4
        /*000c*/ 	.word	0xfffffffe
	.align		4
        /*0010*/ 	.word	0x00000000
	.align		4
        /*0014*/ 	.word	0xfffffffd
	.align		4
        /*0018*/ 	.word	0x00000000
	.align		4
        /*001c*/ 	.word	0xfffffffc


//--------------------- .text._Z6conv2dPfPKfS_    --------------------------
	.section	.text._Z6conv2dPfPKfS_,"ax",@progbits
	.align	128
        .global         _Z6conv2dPfPKfS_
        .type           _Z6conv2dPfPKfS_,@function
        .size           _Z6conv2dPfPKfS_,(.L_x_44 - _Z6conv2dPfPKfS_)
        .other          _Z6conv2dPfPKfS_,@"STO_CUDA_ENTRY STV_DEFAULT"
_Z6conv2dPfPKfS_:
.text._Z6conv2dPfPKfS_:
[----:B------:R-:W-:Y:S01]  /*0000*/  LDC R1, c[0x0][0x37c] ;  /* 0x0000df00ff017b82 */ /* 0x000fe20000000800 */
[----:B------:R-:W0:Y:S07]  /*0010*/  S2R R6, SR_CTAID.X ;  /* 0x0000000000067919 */ /* 0x000e2e0000002500 */
[----:B------:R-:W1:Y:S01]  /*0020*/  LDC.64 R24, c[0x0][0x388] ;  /* 0x0000e200ff187b82 */ /* 0x000e620000000a00 */
[----:B------:R-:W2:Y:S01]  /*0030*/  LDCU.64 UR6, c[0x0][0x358] ;  /* 0x00006b00ff0677ac */ /* 0x000ea20008000a00 */
[----:B------:R-:W3:Y:S01]  /*0040*/  S2R R2, SR_TID.X ;  /* 0x0000000000027919 */ /* 0x000ee20000002100 */
[----:B0-----:R-:W-:-:S05]  /*0050*/  IMAD.HI.U32 R7, R6, 0x30c30c31, RZ ;  /* 0x30c30c3106077827 */ /* 0x001fca00078e00ff */
[----:B------:R-:W-:-:S05]  /*0060*/  SHF.R.U32.HI R7, RZ, 0x2, R7 ;  /* 0x00000002ff077819 */ /* 0x000fca0000011607 */
[----:B---3--:R-:W-:-:S04]  /*0070*/  IMAD R0, R7, 0x5a00, R2 ;  /* 0x00005a0007007824 */ /* 0x008fc800078e0202 */
[C-C-:B-1----:R-:W-:Y:S01]  /*0080*/  IMAD.WIDE.U32 R4, R0.reuse, 0x4, R24.reuse ;  /* 0x0000000400047825 */ /* 0x142fe200078e0018 */
[C---:B------:R-:W-:Y:S02]  /*0090*/  IADD3 R15, PT, PT, R0.reuse, 0xa0, RZ ;  /* 0x000000a0000f7810 */ /* 0x040fe40007ffe0ff */
[C---:B------:R-:W-:Y:S02]  /*00a0*/  IADD3 R21, PT, PT, R0.reuse, 0x1e0, RZ ;  /* 0x000001e000157810 */ /* 0x040fe40007ffe0ff */
[C---:B------:R-:W-:Y:S01]  /*00b0*/  IADD3 R23, PT, PT, R0.reuse, 0x280, RZ ;  /* 0x0000028000177810 */ /* 0x040fe20007ffe0ff */
[--C-:B------:R-:W-:Y:S01]  /*00c0*/  IMAD.WIDE.U32 R14, R15, 0x4, R24.reuse ;  /* 0x000000040f0e7825 */ /* 0x100fe200078e0018 */
[C---:B------:R-:W-:Y:S01]  /*00d0*/  IADD3 R13, PT, PT, R0.reuse, 0x320, RZ ;  /* 0x00000320000d7810 */ /* 0x040fe20007ffe0ff */
[----:B--2---:R0:W5:Y:S01]  /*00e0*/  LDG.E.CONSTANT R11, desc[UR6][R4.64] ;  /* 0x00000006040b7981 */ /* 0x004162000c1e9900 */
[C---:B------:R-:W-:Y:S02]  /*00f0*/  IADD3 R9, PT, PT, R0.reuse, 0x3c0, RZ ;  /* 0x000003c000097810 */ /* 0x040fe40007ffe0ff */
[C---:B------:R-:W-:Y:S01]  /*0100*/  IADD3 R3, PT, PT, R0.reuse, 0x460, RZ ;  /* 0x0000046000037810 */ /* 0x040fe20007ffe0ff */
[----:B------:R-:W-:Y:S01]  /*0110*/  IMAD.WIDE.U32 R20, R21, 0x4, R24 ;  /* 0x0000000415147825 */ /* 0x000fe200078e0018 */
[----:B------:R-:W5:Y:S01]  /*0120*/  LDG.E.CONSTANT R10, desc[UR6][R14.64] ;  /* 0x000000060e0a7981 */ /* 0x000f62000c1e9900 */
[----:B------:R-:W-:-:S02]  /*0130*/  IADD3 R17, PT, PT, R0, 0x140, RZ ;  /* 0x0000014000117810 */ /* 0x000fc40007ffe0ff */
[--C-:B------:R-:W-:Y:S01]  /*0140*/  IMAD.WIDE.U32 R22, R23, 0x4, R24.reuse ;  /* 0x0000000417167825 */ /* 0x100fe200078e0018 */
[----:B------:R-:W5:Y:S03]  /*0150*/  LDG.E.CONSTANT R18, desc[UR6][R20.64] ;  /* 0x0000000614127981 */ /* 0x000f66000c1e9900 */
[--C-:B------:R-:W-:Y:S01]  /*0160*/  IMAD.WIDE.U32 R12, R13, 0x4, R24.reuse ;  /* 0x000000040d0c7825 */ /* 0x100fe200078e0018 */
[----:B------:R-:W5:Y:S03]  /*0170*/  LDG.E.CONSTANT R15, desc[UR6][R22.64] ;  /* 0x00000006160f7981 */ /* 0x000f66000c1e9900 */
[--C-:B------:R-:W-:Y:S01]  /*0180*/  IMAD.WIDE.U32 R8, R9, 0x4, R24.reuse ;  /* 0x0000000409087825 */ /* 0x100fe200078e0018 */
[----:B------:R-:W5:Y:S03]  /*0190*/  LDG.E.CONSTANT R14, desc[UR6][R12.64] ;  /* 0x000000060c0e7981 */ /* 0x000f66000c1e9900 */
[--C-:B0-----:R-:W-:Y:S01]  /*01a0*/  IMAD.WIDE.U32 R4, R3, 0x4, R24.reuse ;  /* 0x0000000403047825 */ /* 0x101fe200078e0018 */
[----:B------:R-:W5:Y:S03]  /*01b0*/  LDG.E.CONSTANT R27, desc[UR6][R8.64] ;  /* 0x00000006081b7981 */ /* 0x000f66000c1e9900 */
[----:B------:R-:W-:Y:S01]  /*01c0*/  IMAD.WIDE.U32 R16, R17, 0x4, R24 ;  /* 0x0000000411107825 */ /* 0x000fe200078e0018 */
[----:B------:R-:W5:Y:S04]  /*01d0*/  LDG.E.CONSTANT R26, desc[UR6][R4.64] ;  /* 0x00000006041a7981 */ /* 0x000f68000c1e9900 */
[----:B------:R0:W5:Y:S02]  /*01e0*/  LDG.E.CONSTANT R19, desc[UR6][R16.64] ;  /* 0x0000000610137981 */ /* 0x000164000c1e9900 */
[----:B0-----:R-:W-:-:S04]  /*01f0*/  SHF.R.U32.HI R16, RZ, 0x5, R2 ;  /* 0x00000005ff107819 */ /* 0x001fc80000011602 */
[----:B------:R-:W-:-:S04]  /*0200*/  LEA R28, R7, R16, 0x4 ;  /* 0x00000010071c7211 */ /* 0x000fc800078e20ff */
[----:B------:R-:W-:-:S04]  /*0210*/  ISETP.GT.U32.AND P0, PT, R28, 0xbf, PT ;  /* 0x000000bf1c00780c */ /* 0x000fc80003f04070 */
[----:B------:R-:W-:Y:S01]  /*0220*/  ISETP.GT.U32.OR P0, PT, R2, 0x1ff, P0 ;  /* 0x000001ff0200780c */ /* 0x000fe20000704470 */
[----:B------:R-:W-:Y:S01]  /*0230*/  BSSY.RECONVERGENT B0, `(.L_x_0) ;  /* 0x0000018000007945 */ /* 0x000fe20003800200 */
[----:B------:R-:W-:Y:S01]  /*0240*/  IADD3 R17, PT, PT, R0, 0x500, RZ ;  /* 0x0000050000117810 */ /* 0x000fe20007ffe0ff */
[----:B------:R-:W-:-:S10]  /*0250*/  IMAD R3, R7, -0x15, R6 ;  /* 0xffffffeb07037824 */ /* 0x000fd400078e0206 */
[----:B------:R-:W-:Y:S05]  /*0260*/  @P0 BRA `(.L_x_1) ;  /* 0x0000000000500947 */ /* 0x000fea0003800000 */
[----:B------:R-:W0:Y:S01]  /*0270*/  LDC R6, c[0x0][0x360] ;  /* 0x0000d800ff067b82 */ /* 0x000e220000000800 */
[----:B------:R-:W-:Y:S02]  /*0280*/  LOP3.LUT R8, R2, 0x1f, RZ, 0xc0, !PT ;  /* 0x0000001f02087812 */ /* 0x000fe400078ec0ff */
[----:B------:R-:W-:Y:S02]  /*0290*/  MOV R9, R16 ;  /* 0x0000001000097202 */ /* 0x000fe40000000f00 */
[----:B------:R-:W-:Y:S01]  /*02a0*/  ISETP.GT.U32.AND P0, PT, R8, 0xe, PT ;  /* 0x0000000e0800780c */ /* 0x000fe20003f04070 */
[----:B------:R-:W-:-:S12]  /*02b0*/  IMAD R12, R3, 0xf, R8 ;  /* 0x0000000f030c7824 */ /* 0x000fd800078e0208 */
.L_x_2:
[----:B-1----:R-:W1:Y:S01]  /*02c0*/  @!P0 LDC.64 R4, c[0x0][0x380] ;  /* 0x0000e000ff048b82 */ /* 0x002e620000000a00 */
[----:B------:R-:W-:-:S04]  /*02d0*/  @!P0 IMAD R13, R28, 0x13b, R12 ;  /* 0x0000013b1c0d8824 */ /* 0x000fc800078e020c */
[----:B-1----:R-:W-:-:S06]  /*02e0*/  @!P0 IMAD.WIDE.U32 R4, R13, 0x4, R4 ;  /* 0x000000040d048825 */ /* 0x002fcc00078e0004 */
[----:B------:R-:W2:Y:S01]  /*02f0*/  @!P0 LDG.E.CONSTANT R4, desc[UR6][R4.64] ;  /* 0x0000000604048981 */ /* 0x000ea2000c1e9900 */
[----:B------:R-:W-:Y:S01]  /*0300*/  @!P0 MOV R16, 0x400 ;  /* 0x0000040000108802 */ /* 0x000fe20000000f00 */
[----:B------:R-:W-:Y:S01]  /*0310*/  @!P0 IMAD R13, R9, 0xf, R8 ;  /* 0x0000000f090d8824 */ /* 0x000fe200078e0208 */
[----:B0-----:R-:W-:Y:S01]  /*0320*/  LEA.HI R9, R6, R9, RZ, 0x1b ;  /* 0x0000000906097211 */ /* 0x001fe200078fd8ff */
[----:B------:R-:W0:Y:S03]  /*0330*/  @!P0 S2R R21, SR_CgaCtaId ;  /* 0x0000000000158919 */ /* 0x000e260000008800 */
[----:B------:R-:W-:Y:S02]  /*0340*/  LEA R28, R7, R9, 0x4 ;  /* 0x00000009071c7211 */ /* 0x000fe400078e20ff */
[----:B------:R-:W-:Y:S02]  /*0350*/  ISETP.LT.U32.AND P2, PT, R9, 0x10, PT ;  /* 0x000000100900780c */ /* 0x000fe40003f41070 */
[----:B------:R-:W-:-:S02]  /*0360*/  ISETP.GE.U32.AND P1, PT, R28, 0xc0, PT ;  /* 0x000000c01c00780c */ /* 0x000fc40003f26070 */
[----:B0-----:R-:W-:-:S04]  /*0370*/  @!P0 LEA R16, R21, R16, 0x18 ;  /* 0x0000001015108211 */ /* 0x001fc800078ec0ff */
[----:B------:R-:W-:-:S05]  /*0380*/  @!P0 LEA R13, R13, R16, 0x2 ;  /* 0x000000100d0d8211 */ /* 0x000fca00078e10ff */
[----:B--2---:R1:W-:Y:S02]  /*0390*/  @!P0 STS [R13], R4 ;  /* 0x000000040d008388 */ /* 0x0043e40000000800 */
[----:B------:R-:W-:Y:S05]  /*03a0*/  @!P1 BRA P2, `(.L_x_2) ;  /* 0xfffffffc00c49947 */ /* 0x000fea000103ffff */
.L_x_1:
[----:B------:R-:W-:Y:S05]  /*03b0*/  BSYNC.RECONVERGENT B0 ;  /* 0x0000000000007941 */ /* 0x000fea0003800200 */
.L_x_0:
[----:B-1----:R-:W-:Y:S01]  /*03c0*/  IMAD.WIDE.U32 R12, R17, 0x4, R24 ;  /* 0x00000004110c7825 */ /* 0x002fe200078e0018 */
[----:B------:R-:W0:Y:S08]  /*03d0*/  S2UR UR5, SR_CgaCtaId ;  /* 0x00000000000579c3 */ /* 0x000e300000008800 */
[----:B------:R-:W-:Y:S06]  /*03e0*/  BAR.SYNC.DEFER_BLOCKING 0x0 ;  /* 0x0000000000007b1d */ /* 0x000fec0000010000 */
[----:B------:R1:W2:Y:S01]  /*03f0*/  LDG.E.CONSTANT R23, desc[UR6][R12.64] ;  /* 0x000000060c177981 */ /* 0x0002a2000c1e9900 */
[----:B------:R-:W-:Y:S01]  /*0400*/  UMOV UR4, 0x400 ;  /* 0x0000040000047882 */ /* 0x000fe20000000000 */
[----:B------:R-:W-:-:S02]  /*0410*/  IADD3 R9, PT, PT, R0, 0x5a0, RZ ;  /* 0x000005a000097810 */ /* 0x000fc40007ffe0ff */
[----:B------:R-:W-:-:S03]  /*0420*/  IADD3 R17, PT, PT, R0, 0x640, RZ ;  /* 0x0000064000117810 */ /* 0x000fc60007ffe0ff */
[----:B------:R-:W-:-:S04]  /*0430*/  IMAD.WIDE.U32 R8, R9, 0x4, R24 ;  /* 0x0000000409087825 */ /* 0x000fc800078e0018 */
[----:B------:R-:W-:Y:S01]  /*0440*/  IMAD.WIDE.U32 R16, R17, 0x4, R24 ;  /* 0x0000000411107825 */ /* 0x000fe200078e0018 */
[----:B------:R3:W4:Y:S01]  /*0450*/  LDG.E.CONSTANT R20, desc[UR6][R8.64] ;  /* 0x0000000608147981 */ /* 0x000722000c1e9900 */
[----:B0-----:R-:W-:-:S03]  /*0460*/  ULEA UR4, UR5, UR4, 0x18 ;  /* 0x0000000405047291 */ /* 0x001fc6000f8ec0ff */
[----:B------:R-:W4:Y:S06]  /*0470*/  LDG.E.CONSTANT R21, desc[UR6][R16.64] ;  /* 0x0000000610157981 */ /* 0x000f2c000c1e9900 */
[----:B------:R-:W0:Y:S01]  /*0480*/  LDS.128 R4, [UR4] ;  /* 0x00000004ff047984 */ /* 0x000e220008000c00 */
[----:B-1----:R-:W-:-:S05]  /*0490*/  IADD3 R13, PT, PT, R0, 0x6e0, RZ ;  /* 0x000006e0000d7810 */ /* 0x002fca0007ffe0ff */
[----:B------:R-:W-:-:S06]  /*04a0*/  IMAD.WIDE.U32 R12, R13, 0x4, R24 ;  /* 0x000000040d0c7825 */ /* 0x000fcc00078e0018 */
[----:B------:R-:W4:Y:S01]  /*04b0*/  LDG.E.CONSTANT R12, desc[UR6][R12.64] ;  /* 0x000000060c0c7981 */ /* 0x000f22000c1e9900 */
[----:B------:R-:W-:-:S05]  /*04c0*/  IADD3 R35, PT, PT, R0, 0x780, RZ ;  /* 0x0000078000237810 */ /* 0x000fca0007ffe0ff */
[----:B------:R-:W-:-:S05]  /*04d0*/  IMAD.WIDE.U32 R34, R35, 0x4, R24 ;  /* 0x0000000423227825 */ /* 0x000fca00078e0018 */
[----:B------:R1:W4:Y:S01]  /*04e0*/  LDG.E.CONSTANT R13, desc[UR6][R34.64] ;  /* 0x00000006220d7981 */ /* 0x000322000c1e9900 */
[CC--:B0----5:R-:W-:Y:S01]  /*04f0*/  FFMA R31, R11.reuse, R5.reuse, RZ ;  /* 0x000000050b1f7223 */ /* 0x0e1fe200000000ff */
[C---:B------:R-:W-:Y:S01]  /*0500*/  FFMA R29, R11.reuse, R4, RZ ;  /* 0x000000040b1d7223 */ /* 0x040fe200000000ff */
[-C--:B------:R-:W-:Y:S02]  /*0510*/  FFMA R28, R11, R6.reuse, RZ ;  /* 0x000000060b1c7223 */ /* 0x080fe400000000ff */
[----:B------:R-:W-:Y:S01]  /*0520*/  FFMA R4, R10, R6, R31 ;  /* 0x000000060a047223 */ /* 0x000fe2000000001f */
[----:B------:R-:W-:Y:S01]  /*0530*/  IADD3 R31, PT, PT, R0, 0x820, RZ ;  /* 0x00000820001f7810 */ /* 0x000fe20007ffe0ff */
[C---:B------:R-:W-:Y:S01]  /*0540*/  FFMA R22, R10.reuse, R5, R29 ;  /* 0x000000050a167223 */ /* 0x040fe2000000001d */
[----:B------:R-:W-:Y:S02]  /*0550*/  FFMA R5, R10, R7, R28 ;  /* 0x000000070a057223 */ /* 0x000fe4000000001c */
[----:B---3--:R-:W0:Y:S01]  /*0560*/  LDS.128 R8, [UR4+0x10] ;  /* 0x00001004ff087984 */ /* 0x008e220008000c00 */
[----:B------:R-:W-:-:S05]  /*0570*/  IMAD.WIDE.U32 R30, R31, 0x4, R24 ;  /* 0x000000041f1e7825 */ /* 0x000fca00078e0018 */
[----:B------:R-:W3:Y:S01]  /*0580*/  LDG.E.CONSTANT R16, desc[UR6][R30.64] ;  /* 0x000000061e107981 */ /* 0x000ee2000c1e9900 */
[----:B------:R-:W-:-:S05]  /*0590*/  IADD3 R29, PT, PT, R0, 0x8c0, RZ ;  /* 0x000008c0001d7810 */ /* 0x000fca0007ffe0ff */
[----:B------:R-:W-:-:S05]  /*05a0*/  IMAD.WIDE.U32 R28, R29, 0x4, R24 ;  /* 0x000000041d1c7825 */ /* 0x000fca00078e0018 */
[----:B------:R1:W3:Y:S01]  /*05b0*/  LDG.E.CONSTANT R17, desc[UR6][R28.64] ;  /* 0x000000061c117981 */ /* 0x0002e2000c1e9900 */
[C---:B------:R-:W-:Y:S01]  /*05c0*/  FFMA R7, R19.reuse, R7, R4 ;  /* 0x0000000713077223 */ /* 0x040fe20000000004 */
[C---:B------:R-:W-:Y:S01]  /*05d0*/  FFMA R33, R19.reuse, R6, R22 ;  /* 0x0000000613217223 */ /* 0x040fe20000000016 */
[----:B0-----:R-:W-:Y:S01]  /*05e0*/  FFMA R4, R19, R8, R5 ;  /* 0x0000000813047223 */ /* 0x001fe20000000005 */
[----:B------:R-:W-:Y:S02]  /*05f0*/  IADD3 R19, PT, PT, R0, 0x960, RZ ;  /* 0x0000096000137810 */ /* 0x000fe40007ffe0ff */
[C---:B------:R-:W-:Y:S01]  /*0600*/  FFMA R22, R18.reuse, R9, R33 ;  /* 0x0000000912167223 */ /* 0x040fe20000000021 */
[CC--:B------:R-:W-:Y:S01]  /*0610*/  FFMA R8, R18.reuse, R10.reuse, R7 ;  /* 0x0000000a12087223 */ /* 0x0c0fe20000000007 */
[----:B------:R-:W-:Y:S01]  /*0620*/  FFMA R33, R18, R11, R4 ;  /* 0x0000000b12217223 */ /* 0x000fe20000000004 */
[----:B------:R-:W-:Y:S01]  /*0630*/  IMAD.WIDE.U32 R18, R19, 0x4, R24 ;  /* 0x0000000413127825 */ /* 0x000fe200078e0018 */
[----:B------:R-:W0:Y:S05]  /*0640*/  LDS.128 R4, [UR4+0x20] ;  /* 0x00002004ff047984 */ /* 0x000e2a0008000c00 */
[----:B------:R0:W3:Y:S01]  /*0650*/  LDG.E.CONSTANT R18, desc[UR6][R18.64] ;  /* 0x0000000612127981 */ /* 0x0000e2000c1e9900 */
[----:B-1----:R-:W-:Y:S01]  /*0660*/  IADD3 R35, PT, PT, R0, 0xa00, RZ ;  /* 0x00000a0000237810 */ /* 0x002fe20007ffe0ff */
[----:B------:R-:W-:-:S04]  /*0670*/  FFMA R9, R15, R10, R22 ;  /* 0x0000000a0f097223 */ /* 0x000fc80000000016 */
[----:B------:R-:W-:-:S04]  /*0680*/  IMAD.WIDE.U32 R28, R35, 0x4, R24 ;  /* 0x00000004231c7825 */ /* 0x000fc800078e0018 */
[CC--:B------:R-:W-:Y:S01]  /*0690*/  FFMA R31, R15.reuse, R11.reuse, R8 ;  /* 0x0000000b0f1f7223 */ /* 0x0c0fe20000000008 */
[-C--:B0-----:R-:W-:Y:S02]  /*06a0*/  FFMA R22, R15, R4.reuse, R33 ;  /* 0x000000040f167223 */ /* 0x081fe40000000021 */
[----:B------:R0:W3:Y:S01]  /*06b0*/  LDG.E.CONSTANT R15, desc[UR6][R28.64] ;  /* 0x000000061c0f7981 */ /* 0x0000e2000c1e9900 */
[----:B------:R-:W-:Y:S01]  /*06c0*/  IADD3 R33, PT, PT, R0, 0xaa0, RZ ;  /* 0x00000aa000217810 */ /* 0x000fe20007ffe0ff */
[C---:B------:R-:W-:Y:S01]  /*06d0*/  FFMA R30, R14.reuse, R11, R9 ;  /* 0x0000000b0e1e7223 */ /* 0x040fe20000000009 */
[----:B------:R-:W-:Y:S01]  /*06e0*/  FFMA R4, R14, R4, R31 ;  /* 0x000000040e047223 */ /* 0x000fe2000000001f */
[----:B------:R-:W1:Y:S01]  /*06f0*/  LDS.128 R8, [UR4+0x30] ;  /* 0x00003004ff087984 */ /* 0x000e620008000c00 */
[----:B------:R-:W-:Y:S01]  /*0700*/  IADD3 R31, PT, PT, R0, 0xb40, RZ ;  /* 0x00000b40001f7810 */ /* 0x000fe20007ffe0ff */
[----:B------:R-:W-:-:S04]  /*0710*/  IMAD.WIDE.U32 R32, R33, 0x4, R24 ;  /* 0x0000000421207825 */ /* 0x000fc800078e0018 */
[----:B------:R-:W-:Y:S01]  /*0720*/  FFMA R22, R14, R5, R22 ;  /* 0x000000050e167223 */ /* 0x000fe20000000016 */
[----:B------:R-:W-:Y:S01]  /*0730*/  FFMA R19, R27, R6, R30 ;  /* 0x000000061b137223 */ /* 0x000fe2000000001e */
[----:B------:R-:W-:Y:S01]  /*0740*/  IMAD.WIDE.U32 R30, R31, 0x4, R24 ;  /* 0x000000041f1e7825 */ /* 0x000fe200078e0018 */
[----:B------:R-:W3:Y:S03]  /*0750*/  LDG.E.CONSTANT R14, desc[UR6][R32.64] ;  /* 0x00000006200e7981 */ /* 0x000ee6000c1e9900 */
[-C--:B------:R-:W-:Y:S01]  /*0760*/  FFMA R5, R27, R7.reuse, R4 ;  /* 0x000000071b057223 */ /* 0x080fe20000000004 */
[----:B------:R-:W-:Y:S02]  /*0770*/  FFMA R4, R26, R7, R19 ;  /* 0x000000071a047223 */ /* 0x000fe40000000013 */
[----:B------:R1:W3:Y:S01]  /*0780*/  LDG.E.CONSTANT R19, desc[UR6][R30.64] ;  /* 0x000000061e137981 */ /* 0x0002e2000c1e9900 */
[----:B0-----:R-:W-:-:S05]  /*0790*/  IADD3 R29, PT, PT, R0, 0xbe0, RZ ;  /* 0x00000be0001d7810 */ /* 0x001fca0007ffe0ff */
[----:B------:R-:W-:-:S04]  /*07a0*/  IMAD.WIDE.U32 R28, R29, 0x4, R24 ;  /* 0x000000041d1c7825 */ /* 0x000fc800078e0018 */
[-C--:B-1----:R-:W-:Y:S02]  /*07b0*/  FFMA R6, R27, R8.reuse, R22 ;  /* 0x000000081b067223 */ /* 0x082fe40000000016 */
[----:B------:R0:W3:Y:S01]  /*07c0*/  LDG.E.CONSTANT R22, desc[UR6][R28.64] ;  /* 0x000000061c167981 */ /* 0x0000e2000c1e9900 */
[C---:B------:R-:W-:Y:S01]  /*07d0*/  FFMA R34, R26.reuse, R8, R5 ;  /* 0x000000081a227223 */ /* 0x040fe20000000005 */
[----:B------:R-:W-:Y:S01]  /*07e0*/  FFMA R5, R26, R9, R6 ;  /* 0x000000091a057223 */ /* 0x000fe20000000006 */
[----:B------:R-:W-:-:S05]  /*07f0*/  IADD3 R27, PT, PT, R0, 0xc80, RZ ;  /* 0x00000c80001b7810 */ /* 0x000fca0007ffe0ff */
[----:B------:R-:W-:-:S06]  /*0800*/  IMAD.WIDE.U32 R26, R27, 0x4, R24 ;  /* 0x000000041b1a7825 */ /* 0x000fcc00078e0018 */
[----:B------:R-:W3:Y:S01]  /*0810*/  LDG.E.CONSTANT R27, desc[UR6][R26.64] ;  /* 0x000000061a1b7981 */ /* 0x000ee2000c1e9900 */
[----:B------:R-:W-:-:S05]  /*0820*/  IADD3 R31, PT, PT, R0, 0xd20, RZ ;  /* 0x00000d20001f7810 */ /* 0x000fca0007ffe0ff */
[----:B------:R-:W-:-:S05]  /*0830*/  IMAD.WIDE.U32 R30, R31, 0x4, R24 ;  /* 0x000000041f1e7825 */ /* 0x000fca00078e0018 */
[----:B------:R1:W3:Y:S01]  /*0840*/  LDG.E.CONSTANT R26, desc[UR6][R30.64] ;  /* 0x000000061e1a7981 */ /* 0x0002e2000c1e9900 */
[C---:B--2---:R-:W-:Y:S01]  /*0850*/  FFMA R33, R23.reuse, R8, R4 ;  /* 0x0000000817217223 */ /* 0x044fe20000000004 */
[C---:B------:R-:W-:Y:S02]  /*0860*/  FFMA R10, R23.reuse, R10, R5 ;  /* 0x0000000a170a7223 */ /* 0x040fe40000000005 */
[----:B------:R-:W0:Y:S01]  /*0870*/  LDS.128 R4, [UR4+0x40] ;  /* 0x00004004ff047984 */ /* 0x000e220008000c00 */
[----:B------:R-:W-:Y:S01]  /*0880*/  FFMA R9, R23, R9, R34 ;  /* 0x0000000917097223 */ /* 0x000fe20000000022 */
[----:B----4-:R-:W-:-:S03]  /*0890*/  FFMA R8, R20, R11, R33 ;  /* 0x0000000b14087223 */ /* 0x010fc60000000021 */
[CC--:B0-----:R-:W-:Y:S01]  /*08a0*/  FFMA R28, R20.reuse, R4.reuse, R9 ;  /* 0x00000004141c7223 */ /* 0x0c1fe20000000009 */
[----:B------:R-:W-:Y:S01]  /*08b0*/  FFMA R9, R20, R5, R10 ;  /* 0x0000000514097223 */ /* 0x000fe2000000000a */
[----:B------:R-:W-:-:S03]  /*08c0*/  FFMA R23, R21, R4, R8 ;  /* 0x0000000415177223 */ /* 0x000fc60000000008 */
[C---:B------:R-:W-:Y:S02]  /*08d0*/  FFMA R20, R21.reuse, R6, R9 ;  /* 0x0000000615147223 */ /* 0x040fe40000000009 */
[----:B------:R-:W0:Y:S01]  /*08e0*/  LDS.128 R8, [UR4+0x50] ;  /* 0x00005004ff087984 */ /* 0x000e220008000c00 */
[----:B------:R-:W-:-:S04]  /*08f0*/  FFMA R29, R21, R5, R28 ;  /* 0x00000005151d7223 */ /* 0x000fc8000000001c */
[----:B------:R-:W-:Y:S01]  /*0900*/  FFMA R6, R12, R6, R29 ;  /* 0x000000060c067223 */ /* 0x000fe2000000001d */
[C---:B------:R-:W-:Y:S02]  /*0910*/  IADD3 R29, PT, PT, R0.reuse, 0xdc0, RZ ;  /* 0x00000dc0001d7810 */ /* 0x040fe40007ffe0ff */
[----:B------:R-:W-:-:S03]  /*0920*/  IADD3 R21, PT, PT, R0, 0xe60, RZ ;  /* 0x00000e6000157810 */ /* 0x000fc60007ffe0ff */
[----:B------:R-:W-:-:S04]  /*0930*/  IMAD.WIDE.U32 R28, R29, 0x4, R24 ;  /* 0x000000041d1c7825 */ /* 0x000fc800078e0018 */
[C---:B------:R-:W-:Y:S01]  /*0940*/  FFMA R7, R12.reuse, R7, R20 ;  /* 0x000000070c077223 */ /* 0x040fe20000000014 */
[----:B------:R-:W-:Y:S01]  /*0950*/  FFMA R4, R12, R5, R23 ;  /* 0x000000050c047223 */ /* 0x000fe20000000017 */
[----:B------:R-:W-:Y:S01]  /*0960*/  IMAD.WIDE.U32 R20, R21, 0x4, R24 ;  /* 0x0000000415147825 */ /* 0x000fe200078e0018 */
[----:B------:R-:W2:Y:S04]  /*0970*/  LDG.E.CONSTANT R23, desc[UR6][R28.64] ;  /* 0x000000061c177981 */ /* 0x000ea8000c1e9900 */
[----:B------:R4:W2:Y:S01]  /*0980*/  LDG.E.CONSTANT R12, desc[UR6][R20.64] ;  /* 0x00000006140c7981 */ /* 0x0008a2000c1e9900 */
[C---:B0-----:R-:W-:Y:S01]  /*0990*/  FFMA R5, R13.reuse, R8, R4 ;  /* 0x000000080d057223 */ /* 0x041fe20000000004 */
[C---:B------:R-:W-:Y:S01]  /*09a0*/  FFMA R33, R13.reuse, R9, R6 ;  /* 0x000000090d217223 */ /* 0x040fe20000000006 */
[----:B------:R-:W-:-:S02]  /*09b0*/  FFMA R34, R13, R10, R7 ;  /* 0x0000000a0d227223 */ /* 0x000fc40000000007 */
[C---:B---3--:R-:W-:Y:S02]  /*09c0*/  FFMA R32, R16.reuse, R9, R5 ;  /* 0x0000000910207223 */ /* 0x048fe40000000005 */
[----:B------:R-:W0:Y:S01]  /*09d0*/  LDS.128 R4, [UR4+0x60] ;  /* 0x00006004ff047984 */ /* 0x000e220008000c00 */
[-C--:B------:R-:W-:Y:S01]  /*09e0*/  FFMA R8, R16, R10.reuse, R33 ;  /* 0x0000000a10087223 */ /* 0x080fe20000000021 */
[C---:B------:R-:W-:Y:S01]  /*09f0*/  IADD3 R33, PT, PT, R0.reuse, 0xf00, RZ ;  /* 0x00000f0000217810 */ /* 0x040fe20007ffe0ff */
[----:B-1----:R-:W-:Y:S01]  /*0a00*/  FFMA R31, R17, R10, R32 ;  /* 0x0000000a111f7223 */ /* 0x002fe20000000020 */
[----:B----4-:R-:W-:-:S03]  /*0a10*/  IADD3 R21, PT, PT, R0, 0xfa0, RZ ;  /* 0x00000fa000157810 */ /* 0x010fc60007ffe0ff */
[----:B------:R-:W-:-:S04]  /*0a20*/  IMAD.WIDE.U32 R32, R33, 0x4, R24 ;  /* 0x0000000421207825 */ /* 0x000fc800078e0018 */
[----:B------:R-:W-:Y:S01]  /*0a30*/  IMAD.WIDE.U32 R20, R21, 0x4, R24 ;  /* 0x0000000415147825 */ /* 0x000fe200078e0018 */
[----:B------:R-:W3:Y:S03]  /*0a40*/  LDG.E.CONSTANT R13, desc[UR6][R32.64] ;  /* 0x00000006200d7981 */ /* 0x000ee6000c1e9900 */
[-C--:B------:R-:W-:Y:S02]  /*0a50*/  FFMA R9, R16, R11.reuse, R34 ;  /* 0x0000000b10097223 */ /* 0x080fe40000000022 */
[----:B------:R1:W4:Y:S01]  /*0a60*/  LDG.E.CONSTANT R16, desc[UR6][R20.64] ;  /* 0x0000000614107981 */ /* 0x000322000c1e9900 */
[C---:B------:R-:W-:Y:S01]  /*0a70*/  FFMA R11, R17.reuse, R11, R8 ;  /* 0x0000000b110b7223 */ /* 0x040fe20000000008 */
[----:B------:R-:W-:Y:S01]  /*0a80*/  IADD3 R29, PT, PT, R0, 0x1040, RZ ;  /* 0x00001040001d7810 */ /* 0x000fe20007ffe0ff */
[----:B0-----:R-:W-:Y:S02]  /*0a90*/  FFMA R8, R17, R4, R9 ;  /* 0x0000000411087223 */ /* 0x001fe40000000009 */
[----:B------:R-:W-:-:S02]  /*0aa0*/  FFMA R4, R18, R6, R11 ;  /* 0x0000000612047223 */ /* 0x000fc4000000000b */
[C---:B------:R-:W-:Y:S02]  /*0ab0*/  FFMA R35, R18.reuse, R7, R8 ;  /* 0x0000000712237223 */ /* 0x040fe40000000008 */
[----:B------:R-:W0:Y:S01]  /*0ac0*/  LDS.128 R8, [UR4+0x70] ;  /* 0x00007004ff087984 */ /* 0x000e220008000c00 */
[----:B------:R-:W-:Y:S01]  /*0ad0*/  FFMA R30, R18, R5, R31 ;  /* 0x00000005121e7223 */ /* 0x000fe2000000001f */
[----:B------:R-:W-:Y:S01]  /*0ae0*/  IADD3 R31, PT, PT, R0, 0x10e0, RZ ;  /* 0x000010e0001f7810 */ /* 0x000fe20007ffe0ff */
[----:B------:R-:W-:-:S04]  /*0af0*/  IMAD.WIDE.U32 R28, R29, 0x4, R24 ;  /* 0x000000041d1c7825 */ /* 0x000fc800078e0018 */
[----:B-1----:R-:W-:Y:S01]  /*0b00*/  IMAD.WIDE.U32 R20, R31, 0x4, R24 ;  /* 0x000000041f147825 */ /* 0x002fe200078e0018 */
[----:B------:R1:W4:Y:S01]  /*0b10*/  LDG.E.CONSTANT R17, desc[UR6][R28.64] ;  /* 0x000000061c117981 */ /* 0x000322000c1e9900 */
[----:B------:R-:W-:-:S04]  /*0b20*/  IADD3 R33, PT, PT, R0, 0x1180, RZ ;  /* 0x0000118000217810 */ /* 0x000fc80007ffe0ff */
[----:B------:R0:W4:Y:S01]  /*0b30*/  LDG.E.CONSTANT R20, desc[UR6][R20.64] ;  /* 0x0000000614147981 */ /* 0x000122000c1e9900 */
[----:B-1----:R-:W-:-:S04]  /*0b40*/  IMAD.WIDE.U32 R28, R33, 0x4, R24 ;  /* 0x00000004211c7825 */ /* 0x002fc800078e0018 */
[C---:B------:R-:W-:Y:S01]  /*0b50*/  FFMA R5, R15.reuse, R6, R30 ;  /* 0x000000060f057223 */ /* 0x040fe2000000001e */
[CC--:B------:R-:W-:Y:S01]  /*0b60*/  FFMA R31, R15.reuse, R7.reuse, R4 ;  /* 0x000000070f1f7223 */ /* 0x0c0fe20000000004 */
[-C--:B0-----:R-:W-:Y:S02]  /*0b70*/  FFMA R18, R15, R8.reuse, R35 ;  /* 0x000000080f127223 */ /* 0x081fe40000000023 */
[----:B------:R0:W4:Y:S01]  /*0b80*/  LDG.E.CONSTANT R15, desc[UR6][R28.64] ;  /* 0x000000061c0f7981 */ /* 0x000122000c1e9900 */
[C---:B------:R-:W-:Y:S01]  /*0b90*/  FFMA R30, R14.reuse, R7, R5 ;  /* 0x000000070e1e7223 */ /* 0x040fe20000000005 */
[----:B------:R-:W-:Y:S01]  /*0ba0*/  FFMA R8, R14, R8, R31 ;  /* 0x000000080e087223 */ /* 0x000fe2000000001f */
[----:B------:R-:W-:Y:S01]  /*0bb0*/  IADD3 R31, PT, PT, R0, 0x1220, RZ ;  /* 0x00001220001f7810 */ /* 0x000fe20007ffe0ff */
[----:B------:R-:W1:Y:S01]  /*0bc0*/  LDS.128 R4, [UR4+0x80] ;  /* 0x00008004ff047984 */ /* 0x000e620008000c00 */
[----:B------:R-:W-:-:S03]  /*0bd0*/  FFMA R21, R19, R10, R30 ;  /* 0x0000000a13157223 */ /* 0x000fc6000000001e */
[----:B------:R-:W-:-:S04]  /*0be0*/  IMAD.WIDE.U32 R30, R31, 0x4, R24 ;  /* 0x000000041f1e7825 */ /* 0x000fc800078e0018 */
[----:B------:R-:W-:Y:S02]  /*0bf0*/  FFMA R18, R14, R9, R18 ;  /* 0x000000090e127223 */ /* 0x000fe40000000012 */
[----:B------:R1:W4:Y:S01]  /*0c00*/  LDG.E.CONSTANT R14, desc[UR6][R30.64] ;  /* 0x000000061e0e7981 */ /* 0x000322000c1e9900 */
[----:B------:R-:W-:Y:S01]  /*0c10*/  IADD3 R33, PT, PT, R0, 0x12c0, RZ ;  /* 0x000012c000217810 */ /* 0x000fe20007ffe0ff */
[----:B------:R-:W-:-:S04]  /*0c20*/  FFMA R9, R19, R11, R8 ;  /* 0x0000000b13097223 */ /* 0x000fc80000000008 */
[----:B0-----:R-:W-:-:S04]  /*0c30*/  IMAD.WIDE.U32 R28, R33, 0x4, R24 ;  /* 0x00000004211c7825 */ /* 0x001fc800078e0018 */
[----:B------:R-:W-:Y:S01]  /*0c40*/  FFMA R8, R22, R11, R21 ;  /* 0x0000000b16087223 */ /* 0x000fe20000000015 */
[----:B------:R-:W-:Y:S01]  /*0c50*/  IADD3 R11, PT, PT, R0, 0x1360, RZ ;  /* 0x00001360000b7810 */ /* 0x000fe20007ffe0ff */
[----:B------:R0:W4:Y:S01]  /*0c60*/  LDG.E.CONSTANT R21, desc[UR6][R28.64] ;  /* 0x000000061c157981 */ /* 0x000122000c1e9900 */
[----:B-1----:R-:W-:-:S03]  /*0c70*/  FFMA R10, R19, R4, R18 ;  /* 0x00000004130a7223 */ /* 0x002fc60000000012 */
[----:B------:R-:W-:-:S06]  /*0c80*/  IMAD.WIDE.U32 R18, R11, 0x4, R24 ;  /* 0x000000040b127825 */ /* 0x000fcc00078e0018 */
[----:B------:R1:W4:Y:S01]  /*0c90*/  LDG.E.CONSTANT R18, desc[UR6][R18.64] ;  /* 0x0000000612127981 */ /* 0x000322000c1e9900 */
[CC--:B------:R-:W-:Y:S01]  /*0ca0*/  FFMA R32, R22.reuse, R4.reuse, R9 ;  /* 0x0000000416207223 */ /* 0x0c0fe20000000009 */
[----:B------:R-:W-:Y:S01]  /*0cb0*/  FFMA R9, R22, R5, R10 ;  /* 0x0000000516097223 */ /* 0x000fe2000000000a */
[----:B------:R-:W-:-:S03]  /*0cc0*/  FFMA R31, R27, R4, R8 ;  /* 0x000000041b1f7223 */ /* 0x000fc60000000008 */
[C---:B------:R-:W-:Y:S02]  /*0cd0*/  FFMA R6, R27.reuse, R6, R9 ;  /* 0x000000061b067223 */ /* 0x040fe40000000009 */
[----:B------:R-:W1:Y:S01]  /*0ce0*/  LDS.128 R8, [UR4+0x90] ;  /* 0x00009004ff087984 */ /* 0x000e620008000c00 */
[----:B0-----:R-:W-:Y:S01]  /*0cf0*/  IADD3 R29, PT, PT, R0, 0x1400, RZ ;  /* 0x00001400001d7810 */ /* 0x001fe20007ffe0ff */
[----:B------:R-:W-:-:S04]  /*0d00*/  FFMA R5, R27, R5, R32 ;  /* 0x000000051b057223 */ /* 0x000fc80000000020 */
[----:B------:R-:W-:-:S05]  /*0d10*/  IMAD.WIDE.U32 R28, R29, 0x4, R24 ;  /* 0x000000041d1c7825 */ /* 0x000fca00078e0018 */
[----:B------:R0:W4:Y:S01]  /*0d20*/  LDG.E.CONSTANT R27, desc[UR6][R28.64] ;  /* 0x000000061c1b7981 */ /* 0x000122000c1e9900 */
[C---:B------:R-:W-:Y:S01]  /*0d30*/  FFMA R4, R26.reuse, R7, R31 ;  /* 0x000000071a047223 */ /* 0x040fe2000000001f */
[C---:B-1----:R-:W-:Y:S01]  /*0d40*/  FFMA R22, R26.reuse, R8, R5 ;  /* 0x000000081a167223 */ /* 0x042fe20000000005 */
[----:B------:R-:W-:Y:S01]  /*0d50*/  FFMA R19, R26, R9, R6 ;  /* 0x000000091a137223 */ /* 0x000fe20000000006 */
[----:B------:R-:W-:-:S05]  /*0d60*/  IADD3 R35, PT, PT, R0, 0x1680, RZ ;  /* 0x0000168000237810 */ /* 0x000fca0007ffe0ff */
[----:B------:R-:W-:-:S04]  /*0d70*/  IMAD.WIDE.U32 R34, R35, 0x4, R24 ;  /* 0x0000000423227825 */ /* 0x000fc800078e0018 */
[C---:B--2---:R-:W-:Y:S01]  /*0d80*/  FFMA R5, R23.reuse, R8, R4 ;  /* 0x0000000817057223 */ /* 0x044fe20000000004 */
[----:B------:R-:W-:-:S03]  /*0d90*/  FFMA R31, R23, R9, R22 ;  /* 0x00000009171f7223 */ /* 0x000fc60000000016 */
[----:B------:R-:W-:Y:S01]  /*0da0*/  FFMA R22, R12, R9, R5 ;  /* 0x000000090c167223 */ /* 0x000fe20000000005 */
[C---:B------:R-:W-:Y:S01]  /*0db0*/  IADD3 R9, PT, PT, R0.reuse, 0x14a0, RZ ;  /* 0x000014a000097810 */ /* 0x040fe20007ffe0ff */
[----:B------:R-:W3:Y:S04]  /*0dc0*/  LDS.128 R4, [UR4+0xa0] ;  /* 0x0000a004ff047984 */ /* 0x000ee80008000c00 */
[----:B0-----:R-:W-:Y:S01]  /*0dd0*/  IMAD.WIDE.U32 R28, R9, 0x4, R24 ;  /* 0x00000004091c7825 */ /* 0x001fe200078e0018 */
[----:B------:R-:W-:-:S04]  /*0de0*/  IADD3 R9, PT, PT, R0, 0x1540, RZ ;  /* 0x0000154000097810 */ /* 0x000fc80007ffe0ff */
[----:B------:R-:W2:Y:S01]  /*0df0*/  LDG.E.CONSTANT R26, desc[UR6][R28.64] ;  /* 0x000000061c1a7981 */ /* 0x000ea2000c1e9900 */
[----:B------:R-:W-:-:S04]  /*0e00*/  IMAD.WIDE.U32 R8, R9, 0x4, R24 ;  /* 0x0000000409087825 */ /* 0x000fc800078e0018 */
[-C--:B------:R-:W-:Y:S01]  /*0e10*/  FFMA R19, R23, R10.reuse, R19 ;  /* 0x0000000a17137223 */ /* 0x080fe20000000013 */
[----:B------:R-:W-:Y:S01]  /*0e20*/  FFMA R10, R12, R10, R31 ;  /* 0x0000000a0c0a7223 */ /* 0x000fe2000000001f */
[----:B------:R-:W-:Y:S01]  /*0e30*/  IADD3 R31, PT, PT, R0, 0x15e0, RZ ;  /* 0x000015e0001f7810 */ /* 0x000fe20007ffe0ff */
[----:B------:R-:W2:Y:S04]  /*0e40*/  LDG.E.CONSTANT R23, desc[UR6][R8.64] ;  /* 0x0000000608177981 */ /* 0x000ea8000c1e9900 */
[----:B------:R-:W-:-:S04]  /*0e50*/  IMAD.WIDE.U32 R30, R31, 0x4, R24 ;  /* 0x000000041f1e7825 */ /* 0x000fc800078e0018 */
[----:B------:R-:W-:Y:S02]  /*0e60*/  FFMA R11, R12, R11, R19 ;  /* 0x0000000b0c0b7223 */ /* 0x000fe40000000013 */
[----:B------:R0:W2:Y:S01]  /*0e70*/  LDG.E.CONSTANT R12, desc[UR6][R30.64] ;  /* 0x000000061e0c7981 */ /* 0x0000a2000c1e9900 */
[CC--:B---3--:R-:W-:Y:S01]  /*0e80*/  FFMA R33, R13.reuse, R5.reuse, R10 ;  /* 0x000000050d217223 */ /* 0x0c8fe2000000000a */
[C---:B------:R-:W-:Y:S01]  /*0e90*/  FFMA R19, R13.reuse, R4, R22 ;  /* 0x000000040d137223 */ /* 0x040fe20000000016 */
[----:B------:R-:W-:Y:S01]  /*0ea0*/  FFMA R10, R13, R6, R11 ;  /* 0x000000060d0a7223 */ /* 0x000fe2000000000b */
[----:B0-----:R-:W-:Y:S01]  /*0eb0*/  IADD3 R31, PT, PT, R0, 0x1720, RZ ;  /* 0x00001720001f7810 */ /* 0x001fe20007ffe0ff */
[----:B------:R-:W3:Y:S01]  /*0ec0*/  LDG.E.CONSTANT R13, desc[UR6][R34.64] ;  /* 0x00000006220d7981 */ /* 0x000ee2000c1e9900 */
[C---:B----4-:R-:W-:Y:S01]  /*0ed0*/  FFMA R22, R16.reuse, R5, R19 ;  /* 0x0000000510167223 */ /* 0x050fe20000000013 */
[----:B------:R-:W-:Y:S02]  /*0ee0*/  FFMA R5, R16, R7, R10 ;  /* 0x0000000710057223 */ /* 0x000fe4000000000a */
[----:B------:R-:W0:Y:S01]  /*0ef0*/  LDS.128 R8, [UR4+0xb0] ;  /* 0x0000b004ff087984 */ /* 0x000e220008000c00 */
[----:B------:R-:W-:-:S04]  /*0f00*/  IMAD.WIDE.U32 R30, R31, 0x4, R24 ;  /* 0x000000041f1e7825 */ /* 0x000fc800078e0018 */
[----:B------:R-:W-:Y:S02]  /*0f10*/  FFMA R4, R16, R6, R33 ;  /* 0x0000000610047223 */ /* 0x000fe40000000021 */
[----:B------:R1:W4:Y:S01]  /*0f20*/  LDG.E.CONSTANT R16, desc[UR6][R30.64] ;  /* 0x000000061e107981 */ /* 0x000322000c1e9900 */
[----:B------:R-:W-:-:S05]  /*0f30*/  IADD3 R29, PT, PT, R0, 0x17c0, RZ ;  /* 0x000017c0001d7810 */ /* 0x000fca0007ffe0ff */
[----:B------:R-:W-:-:S05]  /*0f40*/  IMAD.WIDE.U32 R28, R29, 0x4, R24 ;  /* 0x000000041d1c7825 */ /* 0x000fca00078e0018 */
[----:B------:R1:W4:Y:S01]  /*0f50*/  LDG.E.CONSTANT R19, desc[UR6][R28.64] ;  /* 0x000000061c137981 */ /* 0x000322000c1e9900 */
[C---:B------:R-:W-:Y:S01]  /*0f60*/  FFMA R7, R17.reuse, R7, R4 ;  /* 0x0000000711077223 */ /* 0x040fe20000000004 */
[C---:B------:R-:W-:Y:S01]  /*0f70*/  FFMA R33, R17.reuse, R6, R22 ;  /* 0x0000000611217223 */ /* 0x040fe20000000016 */
[----:B0-----:R-:W-:-:S03]  /*0f80*/  FFMA R4, R17, R8, R5 ;  /* 0x0000000811047223 */ /* 0x001fc60000000005 */
[C---:B------:R-:W-:Y:S01]  /*0f90*/  FFMA R22, R20.reuse, R9, R33 ;  /* 0x0000000914167223 */ /* 0x040fe20000000021 */
[C---:B------:R-:W-:Y:S01]  /*0fa0*/  FFMA R8, R20.reuse, R10, R7 ;  /* 0x0000000a14087223 */ /* 0x040fe20000000007 */
[----:B------:R-:W-:Y:S01]  /*0fb0*/  FFMA R33, R20, R11, R4 ;  /* 0x0000000b14217223 */ /* 0x000fe20000000004 */
[----:B------:R-:W-:Y:S01]  /*0fc0*/  IADD3 R17, PT, PT, R0, 0x1860, RZ ;  /* 0x0000186000117810 */ /* 0x000fe20007ffe0ff */
[----:B------:R-:W0:Y:S04]  /*0fd0*/  LDS.128 R4, [UR4+0xc0] ;  /* 0x0000c004ff047984 */ /* 0x000e280008000c00 */
[----:B-1----:R-:W-:-:S04]  /*0fe0*/  IMAD.WIDE.U32 R30, R17, 0x4, R24 ;  /* 0x00000004111e7825 */ /* 0x002fc800078e0018 */
[C---:B------:R-:W-:Y:S02]  /*0ff0*/  FFMA R9, R15.reuse, R10, R22 ;  /* 0x0000000a0f097223 */ /* 0x040fe40000000016 */
[----:B------:R1:W4:Y:S01]  /*1000*/  LDG.E.CONSTANT R22, desc[UR6][R30.64] ;  /* 0x000000061e167981 */ /* 0x000322000c1e9900 */
[----:B------:R-:W-:Y:S01]  /*1010*/  IADD3 R35, PT, PT, R0, 0x1900, RZ ;  /* 0x0000190000237810 */ /* 0x000fe20007ffe0ff */
[----:B------:R-:W-:-:S04]  /*1020*/  FFMA R17, R15, R11, R8 ;  /* 0x0000000b0f117223 */ /* 0x000fc80000000008 */
[----:B------:R-:W-:-:S04]  /*1030*/  IMAD.WIDE.U32 R28, R35, 0x4, R24 ;  /* 0x00000004231c7825 */ /* 0x000fc800078e0018 */
[----:B0-----:R-:W-:Y:S02]  /*1040*/  FFMA R20, R15, R4, R33 ;  /* 0x000000040f147223 */ /* 0x001fe40000000021 */
[----:B------:R0:W4:Y:S01]  /*1050*/  LDG.E.CONSTANT R15, desc[UR6][R28.64] ;  /* 0x000000061c0f7981 */ /* 0x000122000c1e9900 */
[C---:B------:R-:W-:Y:S01]  /*1060*/  FFMA R32, R14.reuse, R11, R9 ;  /* 0x0000000b0e207223 */ /* 0x040fe20000000009 */
[----:B------:R-:W-:Y:S01]  /*1070*/  FFMA R20, R14, R5, R20 ;  /* 0x000000050e147223 */ /* 0x000fe20000000014 */
[----:B------:R-:W-:Y:S01]  /*1080*/  IADD3 R5, PT, PT, R0, 0x19a0, RZ ;  /* 0x000019a000057810 */ /* 0x000fe20007ffe0ff */
[----:B------:R-:W0:Y:S04]  /*1090*/  LDS.128 R8, [UR4+0xd0] ;  /* 0x0000d004ff087984 */ /* 0x000e280008000c00 */
[----:B-1----:R-:W-:-:S04]  /*10a0*/  IMAD.WIDE.U32 R30, R5, 0x4, R24 ;  /* 0x00000004051e7825 */ /* 0x002fc800078e0018 */
[----:B------:R-:W-:Y:S02]  /*10b0*/  FFMA R4, R14, R4, R17 ;  /* 0x000000040e047223 */ /* 0x000fe40000000011 */
[----:B------:R1:W4:Y:S01]  /*10c0*/  LDG.E.CONSTANT R14, desc[UR6][R30.64] ;  /* 0x000000061e0e7981 */ /* 0x000322000c1e9900 */
[----:B------:R-:W-:Y:S01]  /*10d0*/  IADD3 R33, PT, PT, R0, 0x1a40, RZ ;  /* 0x00001a4000217810 */ /* 0x000fe20007ffe0ff */
[C---:B------:R-:W-:Y:S01]  /*10e0*/  FFMA R17, R21.reuse, R6, R32 ;  /* 0x0000000615117223 */ /* 0x040fe20000000020 */
[----:B------:R-:W-:-:S03]  /*10f0*/  FFMA R5, R21, R7, R4 ;  /* 0x0000000715057223 */ /* 0x000fc60000000004 */
[----:B0-----:R-:W-:-:S04]  /*1100*/  IMAD.WIDE.U32 R28, R33, 0x4, R24 ;  /* 0x00000004211c7825 */ /* 0x001fc800078e0018 */
[----:B------:R-:W-:Y:S01]  /*1110*/  FFMA R4, R18, R7, R17 ;  /* 0x0000000712047223 */ /* 0x000fe20000000011 */
[----:B------:R-:W-:Y:S01]  /*1120*/  IADD3 R7, PT, PT, R0, 0x1ae0, RZ ;  /* 0x00001ae000077810 */ /* 0x000fe20007ffe0ff */
[----:B------:R0:W4:Y:S01]  /*1130*/  LDG.E.CONSTANT R17, desc[UR6][R28.64] ;  /* 0x000000061c117981 */ /* 0x000122000c1e9900 */
[----:B------:R-:W-:-:S03]  /*1140*/  FFMA R6, R21, R8, R20 ;  /* 0x0000000815067223 */ /* 0x000fc60000000014 */
[----:B------:R-:W-:-:S06]  /*1150*/  IMAD.WIDE.U32 R20, R7, 0x4, R24 ;  /* 0x0000000407147825 */ /* 0x000fcc00078e0018 */
[----:B------:R-:W4:Y:S01]  /*1160*/  LDG.E.CONSTANT R20, desc[UR6][R20.64] ;  /* 0x0000000614147981 */ /* 0x000f22000c1e9900 */
[CC--:B------:R-:W-:Y:S01]  /*1170*/  FFMA R32, R18.reuse, R8.reuse, R5 ;  /* 0x0000000812207223 */ /* 0x0c0fe20000000005 */
[----:B------:R-:W-:Y:S01]  /*1180*/  FFMA R5, R18, R9, R6 ;  /* 0x0000000912057223 */ /* 0x000fe20000000006 */
[----:B-1----:R-:W-:-:S03]  /*1190*/  FFMA R31, R27, R8, R4 ;  /* 0x000000081b1f7223 */ /* 0x002fc60000000004 */
[C---:B------:R-:W-:Y:S02]  /*11a0*/  FFMA R10, R27.reuse, R10, R5 ;  /* 0x0000000a1b0a7223 */ /* 0x040fe40000000005 */
[----:B------:R-:W2:Y:S01]  /*11b0*/  LDS.128 R4, [UR4+0xe0] ;  /* 0x0000e004ff047984 */ /* 0x000ea20008000c00 */
[----:B0-----:R-:W-:Y:S01]  /*11c0*/  IADD3 R29, PT, PT, R0, 0x1b80, RZ ;  /* 0x00001b80001d7810 */ /* 0x001fe20007ffe0ff */
[----:B------:R-:W-:-:S04]  /*11d0*/  FFMA R9, R27, R9, R32 ;  /* 0x000000091b097223 */ /* 0x000fc80000000020 */
[----:B------:R-:W-:-:S05]  /*11e0*/  IMAD.WIDE.U32 R28, R29, 0x4, R24 ;  /* 0x000000041d1c7825 */ /* 0x000fca00078e0018 */
[----:B------:R0:W4:Y:S01]  /*11f0*/  LDG.E.CONSTANT R27, desc[UR6][R28.64] ;  /* 0x000000061c1b7981 */ /* 0x000122000c1e9900 */
[----:B------:R-:W-:-:S05]  /*1200*/  IADD3 R33, PT, PT, R0, 0x1c20, RZ ;  /* 0x00001c2000217810 */ /* 0x000fca0007ffe0ff */
[----:B------:R-:W-:Y:S01]  /*1210*/  IMAD.WIDE.U32 R32, R33, 0x4, R24 ;  /* 0x0000000421207825 */ /* 0x000fe200078e0018 */
[----:B0-----:R-:W-:-:S05]  /*1220*/  IADD3 R29, PT, PT, R0, 0x1d60, RZ ;  /* 0x00001d60001d7810 */ /* 0x001fca0007ffe0ff */
[----:B------:R-:W-:Y:S01]  /*1230*/  IMAD.WIDE.U32 R28, R29, 0x4, R24 ;  /* 0x000000041d1c7825 */ /* 0x000fe200078e0018 */
[----:B------:R-:W-:-:S03]  /*1240*/  IADD3 R35, PT, PT, R0, 0x1e00, RZ ;  /* 0x00001e0000237810 */ /* 0x000fc60007ffe0ff */
[CC--:B--2---:R-:W-:Y:S01]  /*1250*/  FFMA R18, R26.reuse, R4.reuse, R9 ;  /* 0x000000041a127223 */ /* 0x0c4fe20000000009 */
[C---:B------:R-:W-:Y:S01]  /*1260*/  FFMA R8, R26.reuse, R11, R31 ;  /* 0x0000000b1a087223 */ /* 0x040fe2000000001f */
[-C--:B------:R-:W-:Y:S02]  /*1270*/  FFMA R9, R26, R5.reuse, R10 ;  /* 0x000000051a097223 */ /* 0x080fe4000000000a */
[----:B------:R-:W2:Y:S01]  /*1280*/  LDG.E.CONSTANT R26, desc[UR6][R32.64] ;  /* 0x00000006201a7981 */ /* 0x000ea2000c1e9900 */
[C---:B------:R-:W-:Y:S01]  /*1290*/  FFMA R31, R23.reuse, R5, R18 ;  /* 0x00000005171f7223 */ /* 0x040fe20000000012 */
[C---:B------:R-:W-:Y:S01]  /*12a0*/  FFMA R21, R23.reuse, R4, R8 ;  /* 0x0000000417157223 */ /* 0x040fe20000000008 */
[-C--:B------:R-:W-:Y:S02]  /*12b0*/  FFMA R18, R23, R6.reuse, R9 ;  /* 0x0000000617127223 */ /* 0x080fe40000000009 */
[----:B------:R-:W3:Y:S01]  /*12c0*/  LDS.128 R8, [UR4+0xf0] ;  /* 0x0000f004ff087984 */ /* 0x000ee20008000c00 */
[----:B------:R-:W-:Y:S01]  /*12d0*/  FFMA R6, R12, R6, R31 ;  /* 0x000000060c067223 */ /* 0x000fe2000000001f */
[----:B------:R-:W-:-:S05]  /*12e0*/  IADD3 R31, PT, PT, R0, 0x1cc0, RZ ;  /* 0x00001cc0001f7810 */ /* 0x000fca0007ffe0ff */
[----:B------:R-:W-:-:S04]  /*12f0*/  IMAD.WIDE.U32 R30, R31, 0x4, R24 ;  /* 0x000000041f1e7825 */ /* 0x000fc800078e0018 */
[C---:B------:R-:W-:Y:S01]  /*1300*/  FFMA R4, R12.reuse, R5, R21 ;  /* 0x000000050c047223 */ /* 0x040fe20000000015 */
[----:B------:R-:W-:Y:S02]  /*1310*/  FFMA R7, R12, R7, R18 ;  /* 0x000000070c077223 */ /* 0x000fe40000000012 */
[----:B------:R-:W2:Y:S04]  /*1320*/  LDG.E.CONSTANT R12, desc[UR6][R28.64] ;  /* 0x000000061c0c7981 */ /* 0x000ea8000c1e9900 */
[----:B------:R0:W2:Y:S01]  /*1330*/  LDG.E.CONSTANT R23, desc[UR6][R30.64] ;  /* 0x000000061e177981 */ /* 0x0000a2000c1e9900 */
[C---:B---3--:R-:W-:Y:S01]  /*1340*/  FFMA R5, R13.reuse, R8, R4 ;  /* 0x000000080d057223 */ /* 0x048fe20000000004 */
[C---:B------:R-:W-:Y:S01]  /*1350*/  FFMA R21, R13.reuse, R9, R6 ;  /* 0x000000090d157223 */ /* 0x040fe20000000006 */
[----:B------:R-:W-:-:S02]  /*1360*/  FFMA R34, R13, R10, R7 ;  /* 0x0000000a0d227223 */ /* 0x000fc40000000007 */
[C---:B----4-:R-:W-:Y:S02]  /*1370*/  FFMA R18, R16.reuse, R9, R5 ;  /* 0x0000000910127223 */ /* 0x050fe40000000005 */
[----:B------:R-:W1:Y:S01]  /*1380*/  LDS.128 R4, [UR4+0x100] ;  /* 0x00010004ff047984 */ /* 0x000e620008000c00 */
[----:B------:R-:W-:Y:S01]  /*1390*/  FFMA R9, R16, R11, R34 ;  /* 0x0000000b10097223 */ /* 0x000fe20000000022 */
[----:B------:R-:W-:Y:S01]  /*13a0*/  IMAD.WIDE.U32 R34, R35, 0x4, R24 ;  /* 0x0000000423227825 */ /* 0x000fe200078e0018 */
[----:B0-----:R-:W-:-:S04]  /*13b0*/  IADD3 R31, PT, PT, R0, 0x1ea0, RZ ;  /* 0x00001ea0001f7810 */ /* 0x001fc80007ffe0ff */
[----:B------:R-:W3:Y:S01]  /*13c0*/  LDG.E.CONSTANT R13, desc[UR6][R34.64] ;  /* 0x00000006220d7981 */ /* 0x000ee2000c1e9900 */
[----:B------:R-:W-:-:S04]  /*13d0*/  IMAD.WIDE.U32 R30, R31, 0x4, R24 ;  /* 0x000000041f1e7825 */ /* 0x000fc800078e0018 */
[-C--:B------:R-:W-:Y:S02]  /*13e0*/  FFMA R33, R19, R10.reuse, R18 ;  /* 0x0000000a13217223 */ /* 0x080fe40000000012 */
[----:B------:R0:W4:Y:S01]  /*13f0*/  LDG.E.CONSTANT R18, desc[UR6][R30.64] ;  /* 0x000000061e127981 */ /* 0x000122000c1e9900 */
[----:B------:R-:W-:-:S04]  /*1400*/  FFMA R8, R16, R10, R21 ;  /* 0x0000000a10087223 */ /* 0x000fc80000000015 */
[C---:B------:R-:W-:Y:S01]  /*1410*/  FFMA R11, R19.reuse, R11, R8 ;  /* 0x0000000b130b7223 */ /* 0x040fe20000000008 */
[----:B------:R-:W-:Y:S01]  /*1420*/  IADD3 R29, PT, PT, R0, 0x1f40, RZ ;  /* 0x00001f40001d7810 */ /* 0x000fe20007ffe0ff */
[----:B-1----:R-:W-:Y:S01]  /*1430*/  FFMA R8, R19, R4, R9 ;  /* 0x0000000413087223 */ /* 0x002fe20000000009 */
[C---:B------:R-:W-:Y:S01]  /*1440*/  FFMA R16, R22.reuse, R5, R33 ;  /* 0x0000000516107223 */ /* 0x040fe20000000021 */
[C---:B------:R-:W-:Y:S02]  /*1450*/  FFMA R4, R22.reuse, R6, R11 ;  /* 0x0000000616047223 */ /* 0x040fe4000000000b */
[----:B------:R-:W-:Y:S02]  /*1460*/  FFMA R33, R22, R7, R8 ;  /* 0x0000000716217223 */ /* 0x000fe40000000008 */
[----:B------:R-:W1:Y:S01]  /*1470*/  LDS.128 R8, [UR4+0x110] ;  /* 0x00011004ff087984 */ /* 0x000e620008000c00 */
[----:B------:R-:W-:Y:S01]  /*1480*/  IMAD.WIDE.U32 R28, R29, 0x4, R24 ;  /* 0x000000041d1c7825 */ /* 0x000fe200078e0018 */
[----:B------:R-:W-:-:S04]  /*1490*/  IADD3 R19, PT, PT, R0, 0x1fe0, RZ ;  /* 0x00001fe000137810 */ /* 0x000fc80007ffe0ff */
[----:B------:R0:W4:Y:S02]  /*14a0*/  LDG.E.CONSTANT R21, desc[UR6][R28.64] ;  /* 0x000000061c157981 */ /* 0x000124000c1e9900 */
[----:B0-----:R-:W-:Y:S01]  /*14b0*/  IMAD.WIDE.U32 R30, R19, 0x4, R24 ;  /* 0x00000004131e7825 */ /* 0x001fe200078e0018 */
[----:B------:R-:W-:-:S03]  /*14c0*/  IADD3 R35, PT, PT, R0, 0x2080, RZ ;  /* 0x0000208000237810 */ /* 0x000fc60007ffe0ff */
[----:B------:R-:W-:Y:S02]  /*14d0*/  FFMA R5, R15, R6, R16 ;  /* 0x000000060f057223 */ /* 0x000fe40000000010 */
[----:B------:R0:W4:Y:S01]  /*14e0*/  LDG.E.CONSTANT R16, desc[UR6][R30.64] ;  /* 0x000000061e107981 */ /* 0x000122000c1e9900 */
[----:B------:R-:W-:-:S04]  /*14f0*/  IMAD.WIDE.U32 R28, R35, 0x4, R24 ;  /* 0x00000004231c7825 */ /* 0x000fc800078e0018 */
[CC--:B------:R-:W-:Y:S01]  /*1500*/  FFMA R19, R15.reuse, R7.reuse, R4 ;  /* 0x000000070f137223 */ /* 0x0c0fe20000000004 */
[----:B-1----:R-:W-:Y:S02]  /*1510*/  FFMA R22, R15, R8, R33 ;  /* 0x000000080f167223 */ /* 0x002fe40000000021 */
[----:B------:R1:W4:Y:S01]  /*1520*/  LDG.E.CONSTANT R15, desc[UR6][R28.64] ;  /* 0x000000061c0f7981 */ /* 0x000322000c1e9900 */
[----:B------:R-:W-:-:S03]  /*1530*/  FFMA R32, R14, R7, R5 ;  /* 0x000000070e207223 */ /* 0x000fc60000000005 */
[----:B------:R-:W1:Y:S01]  /*1540*/  LDS.128 R4, [UR4+0x120] ;  /* 0x00012004ff047984 */ /* 0x000e620008000c00 */
[----:B------:R-:W-:Y:S01]  /*1550*/  IADD3 R33, PT, PT, R0, 0x2120, RZ ;  /* 0x0000212000217810 */ /* 0x000fe20007ffe0ff */
[----:B------:R-:W-:Y:S01]  /*1560*/  FFMA R8, R14, R8, R19 ;  /* 0x000000080e087223 */ /* 0x000fe20000000013 */
[----:B------:R-:W-:Y:S01]  /*1570*/  FFMA R19, R17, R10, R32 ;  /* 0x0000000a11137223 */ /* 0x000fe20000000020 */
[----:B0-----:R-:W-:Y:S02]  /*1580*/  IADD3 R31, PT, PT, R0, 0x21c0, RZ ;  /* 0x000021c0001f7810 */ /* 0x001fe40007ffe0ff */
[----:B------:R-:W-:-:S04]  /*1590*/  IMAD.WIDE.U32 R32, R33, 0x4, R24 ;  /* 0x0000000421207825 */ /* 0x000fc800078e0018 */
[----:B------:R-:W-:Y:S01]  /*15a0*/  FFMA R22, R14, R9, R22 ;  /* 0x000000090e167223 */ /* 0x000fe20000000016 */
[----:B-1----:R-:W-:Y:S01]  /*15b0*/  IADD3 R29, PT, PT, R0, 0x2260, RZ ;  /* 0x00002260001d7810 */ /* 0x002fe20007ffe0ff */
[----:B------:R-:W-:Y:S01]  /*15c0*/  IMAD.WIDE.U32 R30, R31, 0x4, R24 ;  /* 0x000000041f1e7825 */ /* 0x000fe200078e0018 */
[----:B------:R-:W4:Y:S03]  /*15d0*/  LDG.E.CONSTANT R14, desc[UR6][R32.64] ;  /* 0x00000006200e7981 */ /* 0x000f26000c1e9900 */
[----:B------:R-:W-:Y:S01]  /*15e0*/  FFMA R9, R17, R11, R8 ;  /* 0x0000000b11097223 */ /* 0x000fe20000000008 */
[----:B------:R-:W-:-:S04]  /*15f0*/  IMAD.WIDE.U32 R28, R29, 0x4, R24 ;  /* 0x000000041d1c7825 */ /* 0x000fc800078e0018 */
[----:B------:R-:W-:Y:S02]  /*1600*/  FFMA R8, R20, R11, R19 ;  /* 0x0000000b14087223 */ /* 0x000fe40000000013 */
[----:B------:R0:W4:Y:S01]  /*1610*/  LDG.E.CONSTANT R19, desc[UR6][R30.64] ;  /* 0x000000061e137981 */ /* 0x000122000c1e9900 */
[----:B------:R-:W-:-:S03]  /*1620*/  FFMA R10, R17, R4, R22 ;  /* 0x00000004110a7223 */ /* 0x000fc60000000016 */
[----:B------:R-:W4:Y:S01]  /*1630*/  LDG.E.CONSTANT R22, desc[UR6][R28.64] ;  /* 0x000000061c167981 */ /* 0x000f22000c1e9900 */
        /* <DEDUP_REMOVED lines=8> */
[----:B------:R0:W4:Y:S02]  /*16c0*/  LDG.E.CONSTANT R27, desc[UR6][R30.64] ;  /* 0x000000061e1b7981 */ /* 0x000124000c1e9900 */
[----:B0-----:R-:W-:-:S05]  /*16d0*/  IADD3 R31, PT, PT, R0, 0x24e0, RZ ;  /* 0x000024e0001f7810 */ /* 0x001fca0007ffe0ff */
[----:B------:R-:W-:Y:S01]  /*16e0*/  IMAD.WIDE.U32 R30, R31, 0x4, R24 ;  /* 0x000000041f1e7825 */ /* 0x000fe200078e0018 */
[----:B------:R-:W-:-:S03]  /*16f0*/  IADD3 R35, PT, PT, R0, 0x2580, RZ ;  /* 0x0000258000237810 */ /* 0x000fc60007ffe0ff */
[C---:B--2---:R-:W-:Y:S01]  /*1700*/  FFMA R4, R26.reuse, R7, R17 ;  /* 0x000000071a047223 */ /* 0x044fe20000000011 */
[CC--:B-1----:R-:W-:Y:S01]  /*1710*/  FFMA R20, R26.reuse, R8.reuse, R5 ;  /* 0x000000081a147223 */ /* 0x0c2fe20000000005 */
[-C--:B------:R-:W-:Y:S02]  /*1720*/  FFMA R17, R26, R9.reuse, R6 ;  /* 0x000000091a117223 */ /* 0x080fe40000000006 */
[C---:B------:R-:W-:Y:S01]  /*1730*/  FFMA R5, R23.reuse, R8, R4 ;  /* 0x0000000817057223 */ /* 0x040fe20000000004 */
[----:B------:R-:W-:-:S03]  /*1740*/  FFMA R29, R23, R9, R20 ;  /* 0x00000009171d7223 */ /* 0x000fc60000000014 */
[----:B------:R-:W-:Y:S01]  /*1750*/  FFMA R20, R12, R9, R5 ;  /* 0x000000090c147223 */ /* 0x000fe20000000005 */
[----:B------:R-:W-:Y:S01]  /*1760*/  IADD3 R9, PT, PT, R0, 0x23a0, RZ ;  /* 0x000023a000097810 */ /* 0x000fe20007ffe0ff */
[-C--:B------:R-:W-:Y:S01]  /*1770*/  FFMA R17, R23, R10.reuse, R17 ;  /* 0x0000000a17117223 */ /* 0x080fe20000000011 */
[----:B------:R-:W-:Y:S01]  /*1780*/  FFMA R10, R12, R10, R29 ;  /* 0x0000000a0c0a7223 */ /* 0x000fe2000000001d */
[----:B------:R-:W3:Y:S02]  /*1790*/  LDS.128 R4, [UR4+0x140] ;  /* 0x00014004ff047984 */ /* 0x000ee40008000c00 */
[----:B------:R-:W-:Y:S01]  /*17a0*/  IMAD.WIDE.U32 R28, R9, 0x4, R24 ;  /* 0x00000004091c7825 */ /* 0x000fe200078e0018 */
[----:B------:R-:W-:-:S04]  /*17b0*/  IADD3 R9, PT, PT, R0, 0x2440, RZ ;  /* 0x0000244000097810 */ /* 0x000fc80007ffe0ff */
[----:B------:R-:W2:Y:S01]  /*17c0*/  LDG.E.CONSTANT R26, desc[UR6][R28.64] ;  /* 0x000000061c1a7981 */ /* 0x000ea2000c1e9900 */
[----:B------:R-:W-:-:S04]  /*17d0*/  IMAD.WIDE.U32 R8, R9, 0x4, R24 ;  /* 0x0000000409087825 */ /* 0x000fc800078e0018 */
[----:B------:R-:W-:Y:S02]  /*17e0*/  FFMA R11, R12, R11, R17 ;  /* 0x0000000b0c0b7223 */ /* 0x000fe40000000011 */
[----:B------:R0:W2:Y:S04]  /*17f0*/  LDG.E.CONSTANT R12, desc[UR6][R30.64] ;  /* 0x000000061e0c7981 */ /* 0x0000a8000c1e9900 */
[----:B------:R1:W2:Y:S01]  /*1800*/  LDG.E.CONSTANT R23, desc[UR6][R8.64] ;  /* 0x0000000608177981 */ /* 0x0002a2000c1e9900 */
[----:B------:R-:W-:Y:S01]  /*1810*/  IMAD.WIDE.U32 R34, R35, 0x4, R24 ;  /* 0x0000000423227825 */ /* 0x000fe200078e0018 */
[----:B0-----:R-:W-:-:S03]  /*1820*/  IADD3 R31, PT, PT, R0, 0x2620, RZ ;  /* 0x00002620001f7810 */ /* 0x001fc60007ffe0ff */
[CC--:B---3--:R-:W-:Y:S01]  /*1830*/  FFMA R33, R13.reuse, R5.reuse, R10 ;  /* 0x000000050d217223 */ /* 0x0c8fe2000000000a */
[C---:B------:R-:W-:Y:S01]  /*1840*/  FFMA R17, R13.reuse, R4, R20 ;  /* 0x000000040d117223 */ /* 0x040fe20000000014 */
[-C--:B------:R-:W-:Y:S01]  /*1850*/  FFMA R10, R13, R6.reuse, R11 ;  /* 0x000000060d0a7223 */ /* 0x080fe2000000000b */
[----:B------:R-:W-:Y:S01]  /*1860*/  IMAD.WIDE.U32 R30, R31, 0x4, R24 ;  /* 0x000000041f1e7825 */ /* 0x000fe200078e0018 */
[----:B------:R0:W3:Y:S03]  /*1870*/  LDG.E.CONSTANT R13, desc[UR6][R34.64] ;  /* 0x00000006220d7981 */ /* 0x0000e6000c1e9900 */
[C---:B----4-:R-:W-:Y:S01]  /*1880*/  FFMA R20, R18.reuse, R5, R17 ;  /* 0x0000000512147223 */ /* 0x050fe20000000011 */
[----:B------:R-:W-:Y:S02]  /*1890*/  FFMA R5, R18, R7, R10 ;  /* 0x0000000712057223 */ /* 0x000fe4000000000a */
[----:B-1----:R-:W1:Y:S01]  /*18a0*/  LDS.128 R8, [UR4+0x150] ;  /* 0x00015004ff087984 */ /* 0x002e620008000c00 */
[----:B------:R-:W-:Y:S01]  /*18b0*/  IADD3 R29, PT, PT, R0, 0x26c0, RZ ;  /* 0x000026c0001d7810 */ /* 0x000fe20007ffe0ff */
[----:B------:R-:W-:-:S02]  /*18c0*/  FFMA R4, R18, R6, R33 ;  /* 0x0000000612047223 */ /* 0x000fc40000000021 */
[----:B------:R4:W3:Y:S02]  /*18d0*/  LDG.E.CONSTANT R18, desc[UR6][R30.64] ;  /* 0x000000061e127981 */ /* 0x0008e4000c1e9900 */
[----:B------:R-:W-:-:S05]  /*18e0*/  IMAD.WIDE.U32 R28, R29, 0x4, R24 ;  /* 0x000000041d1c7825 */ /* 0x000fca00078e0018 */
[----:B------:R4:W3:Y:S01]  /*18f0*/  LDG.E.CONSTANT R17, desc[UR6][R28.64] ;  /* 0x000000061c117981 */ /* 0x0008e2000c1e9900 */
[C---:B------:R-:W-:Y:S01]  /*1900*/  FFMA R7, R21.reuse, R7, R4 ;  /* 0x0000000715077223 */ /* 0x040fe20000000004 */
[C---:B------:R-:W-:Y:S01]  /*1910*/  FFMA R33, R21.reuse, R6, R20 ;  /* 0x0000000615217223 */ /* 0x040fe20000000014 */
[----:B-1----:R-:W-:-:S03]  /*1920*/  FFMA R4, R21, R8, R5 ;  /* 0x0000000815047223 */ /* 0x002fc60000000005 */
[C---:B------:R-:W-:Y:S01]  /*1930*/  FFMA R20, R16.reuse, R9, R33 ;  /* 0x0000000910147223 */ /* 0x040fe20000000021 */
[CC--:B------:R-:W-:Y:S01]  /*1940*/  FFMA R8, R16.reuse, R10.reuse, R7 ;  /* 0x0000000a10087223 */ /* 0x0c0fe20000000007 */
[----:B------:R-:W-:Y:S02]  /*1950*/  FFMA R33, R16, R11, R4 ;  /* 0x0000000b10217223 */ /* 0x000fe40000000004 */
[----:B------:R-:W1:Y:S01]  /*1960*/  LDS.128 R4, [UR4+0x160] ;  /* 0x00016004ff047984 */ /* 0x000e620008000c00 */
[----:B------:R-:W-:Y:S01]  /*1970*/  IADD3 R21, PT, PT, R0, 0x2760, RZ ;  /* 0x0000276000157810 */ /* 0x000fe20007ffe0ff */
[----:B------:R-:W-:-:S04]  /*1980*/  FFMA R9, R15, R10, R20 ;  /* 0x0000000a0f097223 */ /* 0x000fc80000000014 */
[----:B------:R-:W-:-:S06]  /*1990*/  IMAD.WIDE.U32 R20, R21, 0x4, R24 ;  /* 0x0000000415147825 */ /* 0x000fcc00078e0018 */
[----:B------:R1:W3:Y:S01]  /*19a0*/  LDG.E.CONSTANT R20, desc[UR6][R20.64] ;  /* 0x0000000614147981 */ /* 0x0002e2000c1e9900 */
[----:B0-----:R-:W-:Y:S01]  /*19b0*/  IADD3 R35, PT, PT, R0, 0x2800, RZ ;  /* 0x0000280000237810 */ /* 0x001fe20007ffe0ff */
[----:B----4-:R-:W-:-:S04]  /*19c0*/  FFMA R31, R15, R11, R8 ;  /* 0x0000000b0f1f7223 */ /* 0x010fc80000000008 */
[----:B------:R-:W-:-:S04]  /*19d0*/  IMAD.WIDE.U32 R28, R35, 0x4, R24 ;  /* 0x00000004231c7825 */ /* 0x000fc800078e0018 */
[-C--:B-1----:R-:W-:Y:S02]  /*19e0*/  FFMA R8, R15, R4.reuse, R33 ;  /* 0x000000040f087223 */ /* 0x082fe40000000021 */
[----:B------:R0:W4:Y:S01]  /*19f0*/  LDG.E.CONSTANT R15, desc[UR6][R28.64] ;  /* 0x000000061c0f7981 */ /* 0x000122000c1e9900 */
[----:B------:R-:W-:Y:S01]  /*1a00*/  IADD3 R33, PT, PT, R0, 0x28a0, RZ ;  /* 0x000028a000217810 */ /* 0x000fe20007ffe0ff */
[C---:B------:R-:W-:Y:S01]  /*1a10*/  FFMA R16, R14.reuse, R11, R9 ;  /* 0x0000000b0e107223 */ /* 0x040fe20000000009 */
[----:B------:R-:W-:Y:S01]  /*1a20*/  FFMA R4, R14, R4, R31 ;  /* 0x000000040e047223 */ /* 0x000fe2000000001f */
[----:B------:R-:W-:Y:S02]  /*1a30*/  IADD3 R31, PT, PT, R0, 0x2940, RZ ;  /* 0x00002940001f7810 */ /* 0x000fe40007ffe0ff */
[----:B------:R-:W-:-:S04]  /*1a40*/  IMAD.WIDE.U32 R32, R33, 0x4, R24 ;  /* 0x0000000421207825 */ /* 0x000fc800078e0018 */
[----:B------:R-:W-:Y:S01]  /*1a50*/  FFMA R21, R19, R6, R16 ;  /* 0x0000000613157223 */ /* 0x000fe20000000010 */
[----:B------:R-:W-:Y:S01]  /*1a60*/  FFMA R14, R14, R5, R8 ;  /* 0x000000050e0e7223 */ /* 0x000fe20000000008 */
[----:B------:R-:W-:Y:S01]  /*1a70*/  IMAD.WIDE.U32 R30, R31, 0x4, R24 ;  /* 0x000000041f1e7825 */ /* 0x000fe200078e0018 */
[----:B------:R-:W4:Y:S03]  /*1a80*/  LDG.E.CONSTANT R16, desc[UR6][R32.64] ;  /* 0x0000000620107981 */ /* 0x000f26000c1e9900 */
[-C--:B------:R-:W-:Y:S01]  /*1a90*/  FFMA R5, R19, R7.reuse, R4 ;  /* 0x0000000713057223 */ /* 0x080fe20000000004 */
[----:B------:R-:W1:Y:S01]  /*1aa0*/  LDS.128 R8, [UR4+0x170] ;  /* 0x00017004ff087984 */ /* 0x000e620008000c00 */
[----:B------:R-:W-:-:S03]  /*1ab0*/  FFMA R4, R22, R7, R21 ;  /* 0x0000000716047223 */ /* 0x000fc60000000015 */
[----:B------:R1:W4:Y:S01]  /*1ac0*/  LDG.E.CONSTANT R21, desc[UR6][R30.64] ;  /* 0x000000061e157981 */ /* 0x000322000c1e9900 */
[----:B0-----:R-:W-:-:S05]  /*1ad0*/  IADD3 R29, PT, PT, R0, 0x29e0, RZ ;  /* 0x000029e0001d7810 */ /* 0x001fca0007ffe0ff */
[----:B------:R-:W-:-:S04]  /*1ae0*/  IMAD.WIDE.U32 R28, R29, 0x4, R24 ;  /* 0x000000041d1c7825 */ /* 0x000fc800078e0018 */
[-C--:B-1----:R-:W-:Y:S02]  /*1af0*/  FFMA R6, R19, R8.reuse, R14 ;  /* 0x0000000813067223 */ /* 0x082fe4000000000e */
[----:B------:R0:W4:Y:S01]  /*1b00*/  LDG.E.CONSTANT R14, desc[UR6][R28.64] ;  /* 0x000000061c0e7981 */ /* 0x000122000c1e9900 */
[CC--:B------:R-:W-:Y:S01]  /*1b10*/  FFMA R34, R22.reuse, R8.reuse, R5 ;  /* 0x0000000816227223 */ /* 0x0c0fe20000000005 */
[----:B------:R-:W-:Y:S01]  /*1b20*/  FFMA R5, R22, R9, R6 ;  /* 0x0000000916057223 */ /* 0x000fe20000000006 */
[----:B------:R-:W-:-:S03]  /*1b30*/  FFMA R19, R27, R8, R4 ;  /* 0x000000081b137223 */ /* 0x000fc60000000004 */
[C---:B------:R-:W-:Y:S02]  /*1b40*/  FFMA R10, R27.reuse, R10, R5 ;  /* 0x0000000a1b0a7223 */ /* 0x040fe40000000005 */
[----:B------:R-:W1:Y:S01]  /*1b50*/  LDS.128 R4, [UR4+0x180] ;  /* 0x00018004ff047984 */ /* 0x000e620008000c00 */
[----:B------:R-:W-:Y:S01]  /*1b60*/  IADD3 R31, PT, PT, R0, 0x2a80, RZ ;  /* 0x00002a80001f7810 */ /* 0x000fe20007ffe0ff */
[----:B------:R-:W-:-:S04]  /*1b70*/  FFMA R9, R27, R9, R34 ;  /* 0x000000091b097223 */ /* 0x000fc80000000022 */
[----:B------:R-:W-:-:S05]  /*1b80*/  IMAD.WIDE.U32 R30, R31, 0x4, R24 ;  /* 0x000000041f1e7825 */ /* 0x000fca00078e0018 */
[----:B------:R0:W4:Y:S01]  /*1b90*/  LDG.E.CONSTANT R27, desc[UR6][R30.64] ;  /* 0x000000061e1b7981 */ /* 0x000122000c1e9900 */
[----:B------:R-:W-:Y:S01]  /*1ba0*/  IADD3 R33, PT, PT, R0, 0x2d00, RZ ;  /* 0x00002d0000217810 */ /* 0x000fe20007ffe0ff */
[C---:B--2---:R-:W-:Y:S01]  /*1bb0*/  FFMA R8, R26.reuse, R11, R19 ;  /* 0x0000000b1a087223 */ /* 0x044fe20000000013 */
[CC--:B-1----:R-:W-:Y:S01]  /*1bc0*/  FFMA R22, R26.reuse, R4.reuse, R9 ;  /* 0x000000041a167223 */ /* 0x0c2fe20000000009 */
[-C--:B------:R-:W-:Y:S02]  /*1bd0*/  FFMA R9, R26, R5.reuse, R10 ;  /* 0x000000051a097223 */ /* 0x080fe4000000000a */
[C---:B------:R-:W-:Y:S01]  /*1be0*/  FFMA R19, R23.reuse, R4, R8 ;  /* 0x0000000417137223 */ /* 0x040fe20000000008 */
[----:B0-----:R-:W-:-:S03]  /*1bf0*/  FFMA R29, R23, R5, R22 ;  /* 0x00000005171d7223 */ /* 0x001fc60000000016 */
[----:B------:R-:W-:Y:S01]  /*1c00*/  FFMA R4, R12, R5, R19 ;  /* 0x000000050c047223 */ /* 0x000fe20000000013 */
[C---:B------:R-:W-:Y:S01]  /*1c10*/  IADD3 R5, PT, PT, R0.reuse, 0x2b20, RZ ;  /* 0x00002b2000057810 */ /* 0x040fe20007ffe0ff */
[----:B------:R-:W-:Y:S01]  /*1c20*/  FFMA R22, R23, R6, R9 ;  /* 0x0000000617167223 */ /* 0x000fe20000000009 */
[----:B------:R-:W-:Y:S01]  /*1c30*/  IADD3 R23, PT, PT, R0, 0x2bc0, RZ ;  /* 0x00002bc000177810 */ /* 0x000fe20007ffe0ff */
[----:B------:R-:W3:Y:S02]  /*1c40*/  LDS.128 R8, [UR4+0x190] ;  /* 0x00019004ff087984 */ /* 0x000ee40008000c00 */
[----:B------:R-:W-:-:S04]  /*1c50*/  IMAD.WIDE.U32 R30, R5, 0x4, R24 ;  /* 0x00000004051e7825 */ /* 0x000fc800078e0018 */
[C---:B------:R-:W-:Y:S01]  /*1c60*/  FFMA R7, R12.reuse, R7, R22 ;  /* 0x000000070c077223 */ /* 0x040fe20000000016 */
[----:B------:R-:W-:Y:S01]  /*1c70*/  FFMA R6, R12, R6, R29 ;  /* 0x000000060c067223 */ /* 0x000fe2000000001d */
[C---:B------:R-:W-:Y:S01]  /*1c80*/  IADD3 R29, PT, PT, R0.reuse, 0x2c60, RZ ;  /* 0x00002c60001d7810 */ /* 0x040fe20007ffe0ff */
[--C-:B------:R-:W-:Y:S01]  /*1c90*/  IMAD.WIDE.U32 R22, R23, 0x4, R24.reuse ;  /* 0x0000000417167825 */ /* 0x100fe200078e0018 */
[----:B------:R-:W2:Y:S03]  /*1ca0*/  LDG.E.CONSTANT R26, desc[UR6][R30.64] ;  /* 0x000000061e1a7981 */ /* 0x000ea6000c1e9900 */
[----:B------:R-:W-:Y:S02]  /*1cb0*/  IMAD.WIDE.U32 R28, R29, 0x4, R24 ;  /* 0x000000041d1c7825 */ /* 0x000fe400078e0018 */
[----:B------:R-:W2:Y:S04]  /*1cc0*/  LDG.E.CONSTANT R23, desc[UR6][R22.64] ;  /* 0x0000000616177981 */ /* 0x000ea8000c1e9900 */
[----:B------:R0:W2:Y:S02]  /*1cd0*/  LDG.E.CONSTANT R12, desc[UR6][R28.64] ;  /* 0x000000061c0c7981 */ /* 0x0000a4000c1e9900 */
[----:B0-----:R-:W-:Y:S01]  /*1ce0*/  IADD3 R29, PT, PT, R0, 0x2da0, RZ ;  /* 0x00002da0001d7810 */ /* 0x001fe20007ffe0ff */
[C---:B---3--:R-:W-:Y:S01]  /*1cf0*/  FFMA R5, R13.reuse, R8, R4 ;  /* 0x000000080d057223 */ /* 0x048fe20000000004 */
[C---:B------:R-:W-:Y:S01]  /*1d00*/  FFMA R19, R13.reuse, R9, R6 ;  /* 0x000000090d137223 */ /* 0x040fe20000000006 */
[----:B------:R-:W-:-:S02]  /*1d10*/  FFMA R34, R13, R10, R7 ;  /* 0x0000000a0d227223 */ /* 0x000fc40000000007 */
[----:B------:R-:W-:Y:S02]  /*1d20*/  FFMA R32, R18, R9, R5 ;  /* 0x0000000912207223 */ /* 0x000fe40000000005 */
[----:B------:R-:W0:Y:S02]  /*1d30*/  LDS.128 R4, [UR4+0x1a0] ;  /* 0x0001a004ff047984 */ /* 0x000e240008000c00 */
[----:B------:R-:W-:Y:S01]  /*1d40*/  FFMA R31, R17, R10, R32 ;  /* 0x0000000a111f7223 */ /* 0x000fe20000000020 */
[----:B------:R-:W-:-:S04]  /*1d50*/  IMAD.WIDE.U32 R32, R33, 0x4, R24 ;  /* 0x0000000421207825 */ /* 0x000fc800078e0018 */
[----:B------:R-:W-:Y:S01]  /*1d60*/  IMAD.WIDE.U32 R28, R29, 0x4, R24 ;  /* 0x000000041d1c7825 */ /* 0x000fe200078e0018 */
[----:B------:R-:W3:Y:S04]  /*1d70*/  LDG.E.CONSTANT R13, desc[UR6][R32.64] ;  /* 0x00000006200d7981 */ /* 0x000ee8000c1e9900 */
[----:B------:R1:W3:Y:S01]  /*1d80*/  LDG.E.CONSTANT R22, desc[UR6][R28.64] ;  /* 0x000000061c167981 */ /* 0x0002e2000c1e9900 */
[----:B------:R-:W-:Y:S01]  /*1d90*/  FFMA R8, R18, R10, R19 ;  /* 0x0000000a12087223 */ /* 0x000fe20000000013 */
[----:B------:R-:W-:Y:S01]  /*1da0*/  IADD3 R19, PT, PT, R0, 0x2e40, RZ ;  /* 0x00002e4000137810 */ /* 0x000fe20007ffe0ff */
[-C--:B------:R-:W-:Y:S02]  /*1db0*/  FFMA R9, R18, R11.reuse, R34 ;  /* 0x0000000b12097223 */ /* 0x080fe40000000022 */
[----:B------:R-:W-:-:S02]  /*1dc0*/  FFMA R11, R17, R11, R8 ;  /* 0x0000000b110b7223 */ /* 0x000fc40000000008 */
[----:B------:R-:W-:-:S04]  /*1dd0*/  IMAD.WIDE.U32 R18, R19, 0x4, R24 ;  /* 0x0000000413127825 */ /* 0x000fc800078e0018 */
[----:B0-----:R-:W-:Y:S02]  /*1de0*/  FFMA R8, R17, R4, R9 ;  /* 0x0000000411087223 */ /* 0x001fe40000000009 */
[----:B------:R0:W3:Y:S01]  /*1df0*/  LDG.E.CONSTANT R17, desc[UR6][R18.64] ;  /* 0x0000000612117981 */ /* 0x0000e2000c1e9900 */
[CC--:B------:R-:W-:Y:S01]  /*1e00*/  FFMA R4, R20.reuse, R6.reuse, R11 ;  /* 0x0000000614047223 */ /* 0x0c0fe2000000000b */
[C---:B------:R-:W-:Y:S02]  /*1e10*/  FFMA R35, R20.reuse, R7, R8 ;  /* 0x0000000714237223 */ /* 0x040fe40000000008 */
[----:B------:R-:W0:Y:S01]  /*1e20*/  LDS.128 R8, [UR4+0x1b0] ;  /* 0x0001b004ff087984 */ /* 0x000e220008000c00 */
[----:B------:R-:W-:Y:S01]  /*1e30*/  FFMA R30, R20, R5, R31 ;  /* 0x00000005141e7223 */ /* 0x000fe2000000001f */
[C---:B------:R-:W-:Y:S02]  /*1e40*/  IADD3 R31, PT, PT, R0.reuse, 0x2ee0, RZ ;  /* 0x00002ee0001f7810 */ /* 0x040fe40007ffe0ff */
[----:B-1----:R-:W-:Y:S01]  /*1e50*/  IADD3 R29, PT, PT, R0, 0x2f80, RZ ;  /* 0x00002f80001d7810 */ /* 0x002fe20007ffe0ff */
[----:B----4-:R-:W-:-:S02]  /*1e60*/  FFMA R5, R15, R6, R30 ;  /* 0x000000060f057223 */ /* 0x010fc4000000001e */
[----:B------:R-:W-:-:S05]  /*1e70*/  IMAD.WIDE.U32 R30, R31, 0x4, R24 ;  /* 0x000000041f1e7825 */ /* 0x000fca00078e0018 */
[----:B------:R1:W4:Y:S01]  /*1e80*/  LDG.E.CONSTANT R20, desc[UR6][R30.64] ;  /* 0x000000061e147981 */ /* 0x000322000c1e9900 */
[----:B------:R-:W-:-:S04]  /*1e90*/  IMAD.WIDE.U32 R28, R29, 0x4, R24 ;  /* 0x000000041d1c7825 */ /* 0x000fc800078e0018 */
[CC--:B------:R-:W-:Y:S01]  /*1ea0*/  FFMA R33, R15.reuse, R7.reuse, R4 ;  /* 0x000000070f217223 */ /* 0x0c0fe20000000004 */
[-C--:B0-----:R-:W-:Y:S02]  /*1eb0*/  FFMA R18, R15, R8.reuse, R35 ;  /* 0x000000080f127223 */ /* 0x081fe40000000023 */
[----:B------:R0:W4:Y:S01]  /*1ec0*/  LDG.E.CONSTANT R15, desc[UR6][R28.64] ;  /* 0x000000061c0f7981 */ /* 0x000122000c1e9900 */
[C---:B------:R-:W-:Y:S01]  /*1ed0*/  FFMA R8, R16.reuse, R8, R33 ;  /* 0x0000000810087223 */ /* 0x040fe20000000021 */
[----:B------:R-:W-:Y:S01]  /*1ee0*/  FFMA R32, R16, R7, R5 ;  /* 0x0000000710207223 */ /* 0x000fe20000000005 */
[----:B------:R-:W-:Y:S01]  /*1ef0*/  IADD3 R33, PT, PT, R0, 0x3020, RZ ;  /* 0x0000302000217810 */ /* 0x000fe20007ffe0ff */
[----:B------:R-:W-:Y:S01]  /*1f00*/  FFMA R18, R16, R9, R18 ;  /* 0x0000000910127223 */ /* 0x000fe20000000012 */
[----:B------:R-:W0:Y:S01]  /*1f10*/  LDS.128 R4, [UR4+0x1c0] ;  /* 0x0001c004ff047984 */ /* 0x000e220008000c00 */
[----:B------:R-:W-:Y:S02]  /*1f20*/  FFMA R19, R21, R10, R32 ;  /* 0x0000000a15137223 */ /* 0x000fe40000000020 */
[----:B------:R-:W-:-:S05]  /*1f30*/  IMAD.WIDE.U32 R32, R33, 0x4, R24 ;  /* 0x0000000421207825 */ /* 0x000fca00078e0018 */
[----:B------:R-:W4:Y:S01]  /*1f40*/  LDG.E.CONSTANT R16, desc[UR6][R32.64] ;  /* 0x0000000620107981 */ /* 0x000f22000c1e9900 */
[C---:B-1----:R-:W-:Y:S02]  /*1f50*/  IADD3 R31, PT, PT, R0.reuse, 0x30c0, RZ ;  /* 0x000030c0001f7810 */ /* 0x042fe40007ffe0ff */
[----:B0-----:R-:W-:-:S03]  /*1f60*/  IADD3 R29, PT, PT, R0, 0x3160, RZ ;  /* 0x00003160001d7810 */ /* 0x001fc60007ffe0ff */
[----:B------:R-:W-:-:S04]  /*1f70*/  IMAD.WIDE.U32 R30, R31, 0x4, R24 ;  /* 0x000000041f1e7825 */ /* 0x000fc800078e0018 */
[----:B------:R-:W-:Y:S01]  /*1f80*/  FFMA R9, R21, R11, R8 ;  /* 0x0000000b15097223 */ /* 0x000fe20000000008 */
[----:B------:R-:W-:-:S04]  /*1f90*/  IMAD.WIDE.U32 R28, R29, 0x4, R24 ;  /* 0x000000041d1c7825 */ /* 0x000fc800078e0018 */
[----:B------:R-:W-:Y:S02]  /*1fa0*/  FFMA R8, R14, R11, R19 ;  /* 0x0000000b0e087223 */ /* 0x000fe40000000013 */
[----:B------:R0:W4:Y:S01]  /*1fb0*/  LDG.E.CONSTANT R19, desc[UR6][R30.64] ;  /* 0x000000061e137981 */ /* 0x000122000c1e9900 */
[----:B------:R-:W-:-:S03]  /*1fc0*/  FFMA R10, R21, R4, R18 ;  /* 0x00000004150a7223 */ /* 0x000fc60000000012 */
        /* <DEDUP_REMOVED lines=10> */
[----:B------:R-:W-:-:S05]  /*2070*/  IADD3 R35, PT, PT, R0, 0x33e0, RZ ;  /* 0x000033e000237810 */ /* 0x000fca0007ffe0ff */
[----:B------:R-:W-:Y:S01]  /*2080*/  IMAD.WIDE.U32 R34, R35, 0x4, R24 ;  /* 0x0000000423227825 */ /* 0x000fe200078e0018 */
[----:B------:R-:W-:-:S05]  /*2090*/  IADD3 R33, PT, PT, R0, 0x3480, RZ ;  /* 0x0000348000217810 */ /* 0x000fca0007ffe0ff */
[----:B------:R-:W-:-:S04]  /*20a0*/  IMAD.WIDE.U32 R32, R33, 0x4, R24 ;  /* 0x0000000421207825 */ /* 0x000fc800078e0018 */
[C---:B--2---:R-:W-:Y:S01]  /*20b0*/  FFMA R4, R26.reuse, R7, R21 ;  /* 0x000000071a047223 */ /* 0x044fe20000000015 */
[----:B-1----:R-:W-:-:S03]  /*20c0*/  FFMA R14, R26, R8, R5 ;  /* 0x000000081a0e7223 */ /* 0x002fc60000000005 */
[----:B------:R-:W-:Y:S01]  /*20d0*/  FFMA R5, R23, R8, R4 ;  /* 0x0000000817057223 */ /* 0x000fe20000000004 */
[----:B------:R-:W-:-:S03]  /*20e0*/  FFMA R21, R26, R9, R6 ;  /* 0x000000091a157223 */ /* 0x000fc60000000006 */
[-C--:B------:R-:W-:Y:S02]  /*20f0*/  FFMA R28, R12, R9.reuse, R5 ;  /* 0x000000090c1c7223 */ /* 0x080fe40000000005 */
[----:B------:R-:W3:Y:S01]  /*2100*/  LDS.128 R4, [UR4+0x1e0] ;  /* 0x0001e004ff047984 */ /* 0x000ee20008000c00 */
[C---:B------:R-:W-:Y:S01]  /*2110*/  FFMA R29, R23.reuse, R9, R14 ;  /* 0x00000009171d7223 */ /* 0x040fe2000000000e */
[C---:B------:R-:W-:Y:S01]  /*2120*/  IADD3 R9, PT, PT, R0.reuse, 0x32a0, RZ ;  /* 0x000032a000097810 */ /* 0x040fe20007ffe0ff */
[----:B------:R-:W-:Y:S01]  /*2130*/  FFMA R21, R23, R10, R21 ;  /* 0x0000000a17157223 */ /* 0x000fe20000000015 */
[----:B------:R-:W2:Y:S03]  /*2140*/  LDG.E.CONSTANT R14, desc[UR6][R34.64] ;  /* 0x00000006220e7981 */ /* 0x000ea6000c1e9900 */
[----:B0-----:R-:W-:Y:S01]  /*2150*/  IMAD.WIDE.U32 R30, R9, 0x4, R24 ;  /* 0x00000004091e7825 */ /* 0x001fe200078e0018 */
[----:B------:R-:W-:-:S04]  /*2160*/  IADD3 R9, PT, PT, R0, 0x3340, RZ ;  /* 0x0000334000097810 */ /* 0x000fc80007ffe0ff */
[----:B------:R0:W2:Y:S01]  /*2170*/  LDG.E.CONSTANT R26, desc[UR6][R30.64] ;  /* 0x000000061e1a7981 */ /* 0x0000a2000c1e9900 */
[----:B------:R-:W-:-:S05]  /*2180*/  IMAD.WIDE.U32 R8, R9, 0x4, R24 ;  /* 0x0000000409087825 */ /* 0x000fca00078e0018 */
[----:B------:R1:W2:Y:S01]  /*2190*/  LDG.E.CONSTANT R23, desc[UR6][R8.64] ;  /* 0x0000000608177981 */ /* 0x0002a2000c1e9900 */
[C---:B------:R-:W-:Y:S01]  /*21a0*/  FFMA R10, R12.reuse, R10, R29 ;  /* 0x0000000a0c0a7223 */ /* 0x040fe2000000001d */
[----:B------:R-:W-:-:S03]  /*21b0*/  FFMA R11, R12, R11, R21 ;  /* 0x0000000b0c0b7223 */ /* 0x000fc60000000015 */
[CC--:B---3--:R-:W-:Y:S01]  /*21c0*/  FFMA R29, R13.reuse, R5.reuse, R10 ;  /* 0x000000050d1d7223 */ /* 0x0c8fe2000000000a */
[C---:B------:R-:W-:Y:S01]  /*21d0*/  FFMA R21, R13.reuse, R4, R28 ;  /* 0x000000040d157223 */ /* 0x040fe2000000001c */
[----:B------:R-:W-:Y:S01]  /*21e0*/  FFMA R10, R13, R6, R11 ;  /* 0x000000060d0a7223 */ /* 0x000fe2000000000b */
[----:B0-----:R-:W-:Y:S01]  /*21f0*/  IADD3 R31, PT, PT, R0, 0x3520, RZ ;  /* 0x00003520001f7810 */ /* 0x001fe20007ffe0ff */
[----:B------:R0:W3:Y:S01]  /*2200*/  LDG.E.CONSTANT R13, desc[UR6][R32.64] ;  /* 0x00000006200d7981 */ /* 0x0000e2000c1e9900 */
[C---:B------:R-:W-:Y:S01]  /*2210*/  FFMA R12, R22.reuse, R5, R21 ;  /* 0x00000005160c7223 */ /* 0x040fe20000000015 */
[----:B------:R-:W-:Y:S02]  /*2220*/  FFMA R5, R22, R7, R10 ;  /* 0x0000000716057223 */ /* 0x000fe4000000000a */
[----:B-1----:R-:W1:Y:S01]  /*2230*/  LDS.128 R8, [UR4+0x1f0] ;  /* 0x0001f004ff087984 */ /* 0x002e620008000c00 */
[----:B------:R-:W-:-:S04]  /*2240*/  IMAD.WIDE.U32 R30, R31, 0x4, R24 ;  /* 0x000000041f1e7825 */ /* 0x000fc800078e0018 */
[----:B------:R-:W-:Y:S01]  /*2250*/  FFMA R4, R22, R6, R29 ;  /* 0x0000000616047223 */ /* 0x000fe2000000001d */
[----:B------:R-:W-:-:S05]  /*2260*/  IADD3 R29, PT, PT, R0, 0x35c0, RZ ;  /* 0x000035c0001d7810 */ /* 0x000fca0007ffe0ff */
[----:B------:R-:W-:-:S04]  /*2270*/  IMAD.WIDE.U32 R28, R29, 0x4, R24 ;  /* 0x000000041d1c7825 */ /* 0x000fc800078e0018 */
[C---:B------:R-:W-:Y:S02]  /*2280*/  FFMA R21, R17.reuse, R6, R12 ;  /* 0x0000000611157223 */ /* 0x040fe4000000000c */
[----:B------:R4:W3:Y:S01]  /*2290*/  LDG.E.CONSTANT R12, desc[UR6][R30.64] ;  /* 0x000000061e0c7981 */ /* 0x0008e2000c1e9900 */
[C---:B------:R-:W-:Y:S01]  /*22a0*/  FFMA R7, R17.reuse, R7, R4 ;  /* 0x0000000711077223 */ /* 0x040fe20000000004 */
[----:B-1----:R-:W-:Y:S02]  /*22b0*/  FFMA R4, R17, R8, R5 ;  /* 0x0000000811047223 */ /* 0x002fe40000000005 */
[----:B------:R1:W3:Y:S01]  /*22c0*/  LDG.E.CONSTANT R17, desc[UR6][R28.64] ;  /* 0x000000061c117981 */ /* 0x0002e2000c1e9900 */
[----:B0-----:R-:W-:-:S05]  /*22d0*/  IADD3 R33, PT, PT, R0, 0x3660, RZ ;  /* 0x0000366000217810 */ /* 0x001fca0007ffe0ff */
[----:B------:R-:W-:-:S04]  /*22e0*/  IMAD.WIDE.U32 R32, R33, 0x4, R24 ;  /* 0x0000000421207825 */ /* 0x000fc800078e0018 */
[C---:B----4-:R-:W-:Y:S01]  /*22f0*/  FFMA R8, R20.reuse, R10, R7 ;  /* 0x0000000a14087223 */ /* 0x050fe20000000007 */
[C---:B------:R-:W-:Y:S02]  /*2300*/  FFMA R35, R20.reuse, R11, R4 ;  /* 0x0000000b14237223 */ /* 0x040fe40000000004 */
[----:B------:R-:W0:Y:S01]  /*2310*/  LDS.128 R4, [UR4+0x200] ;  /* 0x00020004ff047984 */ /* 0x000e220008000c00 */
[----:B------:R-:W-:-:S04]  /*2320*/  FFMA R22, R20, R9, R21 ;  /* 0x0000000914167223 */ /* 0x000fc80000000015 */
[C---:B------:R-:W-:Y:S02]  /*2330*/  FFMA R9, R15.reuse, R10, R22 ;  /* 0x0000000a0f097223 */ /* 0x040fe40000000016 */
[----:B------:R4:W3:Y:S01]  /*2340*/  LDG.E.CONSTANT R22, desc[UR6][R32.64] ;  /* 0x0000000620167981 */ /* 0x0008e2000c1e9900 */
[----:B------:R-:W-:Y:S01]  /*2350*/  IADD3 R31, PT, PT, R0, 0x3700, RZ ;  /* 0x00003700001f7810 */ /* 0x000fe20007ffe0ff */
[----:B------:R-:W-:-:S04]  /*2360*/  FFMA R21, R15, R11, R8 ;  /* 0x0000000b0f157223 */ /* 0x000fc80000000008 */
[----:B------:R-:W-:-:S04]  /*2370*/  IMAD.WIDE.U32 R30, R31, 0x4, R24 ;  /* 0x000000041f1e7825 */ /* 0x000fc800078e0018 */
[----:B0-----:R-:W-:Y:S01]  /*2380*/  FFMA R20, R15, R4, R35 ;  /* 0x000000040f147223 */ /* 0x001fe20000000023 */
[C---:B-1----:R-:W-:Y:S01]  /*2390*/  FFMA R28, R16.reuse, R11, R9 ;  /* 0x0000000b101c7223 */ /* 0x042fe20000000009 */
[----:B------:R0:W3:Y:S02]  /*23a0*/  LDG.E.CONSTANT R15, desc[UR6][R30.64] ;  /* 0x000000061e0f7981 */ /* 0x0000e4000c1e9900 */
[----:B------:R-:W-:Y:S01]  /*23b0*/  FFMA R20, R16, R5, R20 ;  /* 0x0000000510147223 */ /* 0x000fe20000000014 */
[----:B------:R-:W-:Y:S01]  /*23c0*/  IADD3 R5, PT, PT, R0, 0x37a0, RZ ;  /* 0x000037a000057810 */ /* 0x000fe20007ffe0ff */
[----:B------:R-:W1:Y:S04]  /*23d0*/  LDS.128 R8, [UR4+0x210] ;  /* 0x00021004ff087984 */ /* 0x000e680008000c00 */
[----:B----4-:R-:W-:-:S04]  /*23e0*/  IMAD.WIDE.U32 R32, R5, 0x4, R24 ;  /* 0x0000000405207825 */ /* 0x010fc800078e0018 */
[----:B------:R-:W-:Y:S02]  /*23f0*/  FFMA R4, R16, R4, R21 ;  /* 0x0000000410047223 */ /* 0x000fe40000000015 */
[----:B------:R4:W3:Y:S01]  /*2400*/  LDG.E.CONSTANT R16, desc[UR6][R32.64] ;  /* 0x0000000620107981 */ /* 0x0008e2000c1e9900 */
[----:B------:R-:W-:Y:S01]  /*2410*/  IADD3 R29, PT, PT, R0, 0x3840, RZ ;  /* 0x00003840001d7810 */ /* 0x000fe20007ffe0ff */
[----:B------:R-:W-:-:S04]  /*2420*/  FFMA R21, R19, R6, R28 ;  /* 0x0000000613157223 */ /* 0x000fc8000000001c */
[----:B0-----:R-:W-:Y:S01]  /*2430*/  IMAD.WIDE.U32 R30, R29, 0x4, R24 ;  /* 0x000000041d1e7825 */ /* 0x001fe200078e0018 */
[----:B------:R-:W-:-:S03]  /*2440*/  IADD3 R29, PT, PT, R0, 0x38e0, RZ ;  /* 0x000038e0001d7810 */ /* 0x000fc60007ffe0ff */
[-C--:B------:R-:W-:Y:S01]  /*2450*/  FFMA R5, R19, R7.reuse, R4 ;  /* 0x0000000713057223 */ /* 0x080fe20000000004 */
[C---:B------:R-:W-:Y:S01]  /*2460*/  FFMA R4, R18.reuse, R7, R21 ;  /* 0x0000000712047223 */ /* 0x040fe20000000015 */
[----:B------:R-:W-:Y:S01]  /*2470*/  IMAD.WIDE.U32 R28, R29, 0x4, R24 ;  /* 0x000000041d1c7825 */ /* 0x000fe200078e0018 */
[----:B------:R-:W3:Y:S03]  /*2480*/  LDG.E.CONSTANT R21, desc[UR6][R30.64] ;  /* 0x000000061e157981 */ /* 0x000ee6000c1e9900 */
[-C--:B-1----:R-:W-:Y:S02]  /*2490*/  FFMA R6, R19, R8.reuse, R20 ;  /* 0x0000000813067223 */ /* 0x082fe40000000014 */
[----:B------:R-:W3:Y:S01]  /*24a0*/  LDG.E.CONSTANT R20, desc[UR6][R28.64] ;  /* 0x000000061c147981 */ /* 0x000ee2000c1e9900 */
[CC--:B------:R-:W-:Y:S01]  /*24b0*/  FFMA R34, R18.reuse, R8.reuse, R5 ;  /* 0x0000000812227223 */ /* 0x0c0fe20000000005 */
[----:B------:R-:W-:Y:S01]  /*24c0*/  FFMA R5, R18, R9, R6 ;  /* 0x0000000912057223 */ /* 0x000fe20000000006 */
[----:B----4-:R-:W-:-:S03]  /*24d0*/  FFMA R33, R27, R8, R4 ;  /* 0x000000081b217223 */ /* 0x010fc60000000004 */
[C---:B------:R-:W-:Y:S02]  /*24e0*/  FFMA R10, R27.reuse, R10, R5 ;  /* 0x0000000a1b0a7223 */ /* 0x040fe40000000005 */
[----:B------:R-:W0:Y:S01]  /*24f0*/  LDS.128 R4, [UR4+0x220] ;  /* 0x00022004ff047984 */ /* 0x000e220008000c00 */
[----:B------:R-:W-:Y:S01]  /*2500*/  IADD3 R19, PT, PT, R0, 0x3980, RZ ;  /* 0x0000398000137810 */ /* 0x000fe20007ffe0ff */
[----:B------:R-:W-:-:S04]  /*2510*/  FFMA R9, R27, R9, R34 ;  /* 0x000000091b097223 */ /* 0x000fc80000000022 */
[----:B------:R-:W-:-:S05]  /*2520*/  IMAD.WIDE.U32 R18, R19, 0x4, R24 ;  /* 0x0000000413127825 */ /* 0x000fca00078e0018 */
[----:B------:R1:W4:Y:S02]  /*2530*/  LDG.E.CONSTANT R27, desc[UR6][R18.64] ;  /* 0x00000006121b7981 */ /* 0x000324000c1e9900 */
[----:B-1----:R-:W-:-:S05]  /*2540*/  IADD3 R19, PT, PT, R0, 0x3b60, RZ ;  /* 0x00003b6000137810 */ /* 0x002fca0007ffe0ff */
[----:B------:R-:W-:-:S04]  /*2550*/  IMAD.WIDE.U32 R18, R19, 0x4, R24 ;  /* 0x0000000413127825 */ /* 0x000fc800078e0018 */
[C---:B--2---:R-:W-:Y:S01]  /*2560*/  FFMA R8, R26.reuse, R11, R33 ;  /* 0x0000000b1a087223 */ /* 0x044fe20000000021 */
[CC--:B0-----:R-:W-:Y:S01]  /*2570*/  FFMA R28, R26.reuse, R4.reuse, R9 ;  /* 0x000000041a1c7223 */ /* 0x0c1fe20000000009 */
[-C--:B------:R-:W-:Y:S02]  /*2580*/  FFMA R9, R26, R5.reuse, R10 ;  /* 0x000000051a097223 */ /* 0x080fe4000000000a */
[C---:B------:R-:W-:Y:S01]  /*2590*/  FFMA R29, R23.reuse, R4, R8 ;  /* 0x00000004171d7223 */ /* 0x040fe20000000008 */
[CC--:B------:R-:W-:Y:S01]  /*25a0*/  FFMA R31, R23.reuse, R5.reuse, R28 ;  /* 0x00000005171f7223 */ /* 0x0c0fe2000000001c */
[-C--:B------:R-:W-:Y:S02]  /*25b0*/  FFMA R26, R23, R6.reuse, R9 ;  /* 0x00000006171a7223 */ /* 0x080fe40000000009 */
[----:B------:R-:W-:Y:S01]  /*25c0*/  FFMA R4, R14, R5, R29 ;  /* 0x000000050e047223 */ /* 0x000fe2000000001d */
[----:B------:R-:W-:Y:S01]  /*25d0*/  IADD3 R5, PT, PT, R0, 0x3a20, RZ ;  /* 0x00003a2000057810 */ /* 0x000fe20007ffe0ff */
[----:B------:R-:W3:Y:S01]  /*25e0*/  LDS.128 R8, [UR4+0x230] ;  /* 0x00023004ff087984 */ /* 0x000ee20008000c00 */
[----:B------:R-:W-:Y:S01]  /*25f0*/  FFMA R6, R14, R6, R31 ;  /* 0x000000060e067223 */ /* 0x000fe2000000001f */
[----:B------:R-:W-:-:S02]  /*2600*/  IADD3 R29, PT, PT, R0, 0x3ac0, RZ ;  /* 0x00003ac0001d7810 */ /* 0x000fc40007ffe0ff */
[----:B------:R-:W-:-:S04]  /*2610*/  IMAD.WIDE.U32 R30, R5, 0x4, R24 ;  /* 0x00000004051e7825 */ /* 0x000fc800078e0018 */
[----:B------:R-:W-:Y:S02]  /*2620*/  FFMA R7, R14, R7, R26 ;  /* 0x000000070e077223 */ /* 0x000fe4000000001a */
[----:B------:R-:W2:Y:S01]  /*2630*/  LDG.E.CONSTANT R14, desc[UR6][R18.64] ;  /* 0x00000006120e7981 */ /* 0x000ea2000c1e9900 */
[----:B------:R-:W-:-:S03]  /*2640*/  IMAD.WIDE.U32 R28, R29, 0x4, R24 ;  /* 0x000000041d1c7825 */ /* 0x000fc600078e0018 */
[----:B------:R0:W2:Y:S04]  /*2650*/  LDG.E.CONSTANT R26, desc[UR6][R30.64] ;  /* 0x000000061e1a7981 */ /* 0x0000a8000c1e9900 */
[----:B------:R1:W2:Y:S01]  /*2660*/  LDG.E.CONSTANT R23, desc[UR6][R28.64] ;  /* 0x000000061c177981 */ /* 0x0002a2000c1e9900 */
[----:B0-----:R-:W-:Y:S01]  /*2670*/  IADD3 R31, PT, PT, R0, 0x3ca0, RZ ;  /* 0x00003ca0001f7810 */ /* 0x001fe20007ffe0ff */
[C---:B---3--:R-:W-:Y:S01]  /*2680*/  FFMA R5, R13.reuse, R8, R4 ;  /* 0x000000080d057223 */ /* 0x048fe20000000004 */
[CC--:B------:R-:W-:Y:S01]  /*2690*/  FFMA R33, R13.reuse, R9.reuse, R6 ;  /* 0x000000090d217223 */ /* 0x0c0fe20000000006 */
[----:B------:R-:W-:Y:S02]  /*26a0*/  FFMA R32, R13, R10, R7 ;  /* 0x0000000a0d207223 */ /* 0x000fe40000000007 */
[----:B------:R-:W-:-:S02]  /*26b0*/  FFMA R8, R12, R9, R5 ;  /* 0x000000090c087223 */ /* 0x000fc40000000005 */
[----:B------:R-:W0:Y:S01]  /*26c0*/  LDS.128 R4, [UR4+0x240] ;  /* 0x00024004ff047984 */ /* 0x000e220008000c00 */
[----:B------:R-:W-:Y:S01]  /*26d0*/  FFMA R30, R12, R10, R33 ;  /* 0x0000000a0c1e7223 */ /* 0x000fe20000000021 */
[----:B------:R-:W-:Y:S01]  /*26e0*/  IADD3 R33, PT, PT, R0, 0x3c00, RZ ;  /* 0x00003c0000217810 */ /* 0x000fe20007ffe0ff */
[----:B------:R-:W-:-:S04]  /*26f0*/  FFMA R12, R12, R11, R32 ;  /* 0x0000000b0c0c7223 */ /* 0x000fc80000000020 */
[----:B------:R-:W-:-:S05]  /*2700*/  IMAD.WIDE.U32 R32, R33, 0x4, R24 ;  /* 0x0000000421207825 */ /* 0x000fca00078e0018 */
[----:B------:R3:W2:Y:S01]  /*2710*/  LDG.E.CONSTANT R13, desc[UR6][R32.64] ;  /* 0x00000006200d7981 */ /* 0x0006a2000c1e9900 */
[----:B------:R-:W-:Y:S01]  /*2720*/  FFMA R11, R17, R11, R30 ;  /* 0x0000000b110b7223 */ /* 0x000fe2000000001e */
[----:B------:R-:W-:-:S05]  /*2730*/  IMAD.WIDE.U32 R30, R31, 0x4, R24 ;  /* 0x000000041f1e7825 */ /* 0x000fca00078e0018 */
[----:B------:R3:W2:Y:S01]  /*2740*/  LDG.E.CONSTANT R18, desc[UR6][R30.64] ;  /* 0x000000061e127981 */ /* 0x0006a2000c1e9900 */
[----:B-1----:R-:W-:-:S05]  /*2750*/  IADD3 R29, PT, PT, R0, 0x3d40, RZ ;  /* 0x00003d40001d7810 */ /* 0x002fca0007ffe0ff */
[----:B------:R-:W-:-:S04]  /*2760*/  IMAD.WIDE.U32 R28, R29, 0x4, R24 ;  /* 0x000000041d1c7825 */ /* 0x000fc800078e0018 */
[C---:B------:R-:W-:Y:S01]  /*2770*/  FFMA R9, R17.reuse, R10, R8 ;  /* 0x0000000a11097223 */ /* 0x040fe20000000008 */
[----:B------:R1:W2:Y:S01]  /*2780*/  LDG.E.CONSTANT R19, desc[UR6][R28.64] ;  /* 0x000000061c137981 */ /* 0x0002a2000c1e9900 */
[----:B0-----:R-:W-:Y:S02]  /*2790*/  FFMA R12, R17, R4, R12 ;  /* 0x00000004110c7223 */ /* 0x001fe4000000000c */
[C---:B------:R-:W-:Y:S01]  /*27a0*/  FFMA R34, R22.reuse, R5, R9 ;  /* 0x0000000516227223 */ /* 0x040fe20000000009 */
[----:B------:R-:W-:Y:S02]  /*27b0*/  FFMA R4, R22, R6, R11 ;  /* 0x0000000616047223 */ /* 0x000fe4000000000b */
[----:B------:R-:W0:Y:S01]  /*27c0*/  LDS.128 R8, [UR4+0x250] ;  /* 0x00025004ff087984 */ /* 0x000e220008000c00 */
[----:B---3--:R-:W-:Y:S01]  /*27d0*/  IADD3 R33, PT, PT, R0, 0x3de0, RZ ;  /* 0x00003de000217810 */ /* 0x008fe20007ffe0ff */
[----:B------:R-:W-:-:S04]  /*27e0*/  FFMA R5, R22, R7, R12 ;  /* 0x0000000716057223 */ /* 0x000fc8000000000c */
[----:B------:R-:W-:-:S05]  /*27f0*/  IMAD.WIDE.U32 R32, R33, 0x4, R24 ;  /* 0x0000000421207825 */ /* 0x000fca00078e0018 */
[----:B------:R3:W2:Y:S01]  /*2800*/  LDG.E.CONSTANT R12, desc[UR6][R32.64] ;  /* 0x00000006200c7981 */ /* 0x0006a2000c1e9900 */
[----:B------:R-:W-:Y:S01]  /*2810*/  IADD3 R35, PT, PT, R0, 0x3e80, RZ ;  /* 0x00003e8000237810 */ /* 0x000fe20007ffe0ff */
[C---:B------:R-:W-:Y:S01]  /*2820*/  FFMA R17, R15.reuse, R6, R34 ;  /* 0x000000060f117223 */ /* 0x040fe20000000022 */
[----:B------:R-:W-:-:S03]  /*2830*/  FFMA R31, R15, R7, R4 ;  /* 0x000000070f1f7223 */ /* 0x000fc60000000004 */
[----:B------:R-:W-:-:S04]  /*2840*/  IMAD.WIDE.U32 R34, R35, 0x4, R24 ;  /* 0x0000000423227825 */ /* 0x000fc800078e0018 */
[----:B-1----:R-:W-:Y:S02]  /*2850*/  FFMA R28, R16, R7, R17 ;  /* 0x00000007101c7223 */ /* 0x002fe40000000011 */
[----:B------:R1:W2:Y:S01]  /*2860*/  LDG.E.CONSTANT R17, desc[UR6][R34.64] ;  /* 0x0000000622117981 */ /* 0x0002a2000c1e9900 */
[----:B0-----:R-:W-:-:S03]  /*2870*/  FFMA R22, R15, R8, R5 ;  /* 0x000000080f167223 */ /* 0x001fc60000000005 */
[----:B------:R-:W0:Y:S01]  /*2880*/  LDS.128 R4, [UR4+0x260] ;  /* 0x00026004ff047984 */ /* 0x000e220008000c00 */
[----:B------:R-:W-:Y:S01]  /*2890*/  FFMA R22, R16, R9, R22 ;  /* 0x0000000910167223 */ /* 0x000fe20000000016 */
[----:B------:R-:W-:Y:S01]  /*28a0*/  IADD3 R9, PT, PT, R0, 0x3f20, RZ ;  /* 0x00003f2000097810 */ /* 0x000fe20007ffe0ff */
[----:B------:R-:W-:-:S04]  /*28b0*/  FFMA R8, R16, R8, R31 ;  /* 0x0000000810087223 */ /* 0x000fc8000000001f */
[----:B---3--:R-:W-:-:S05]  /*28c0*/  IMAD.WIDE.U32 R32, R9, 0x4, R24 ;  /* 0x0000000409207825 */ /* 0x008fca00078e0018 */
[----:B------:R3:W2:Y:S01]  /*28d0*/  LDG.E.CONSTANT R16, desc[UR6][R32.64] ;  /* 0x0000000620107981 */ /* 0x0006a2000c1e9900 */
[C---:B------:R-:W-:Y:S01]  /*28e0*/  IADD3 R31, PT, PT, R0.reuse, 0x3fc0, RZ ;  /* 0x00003fc0001f7810 */ /* 0x040fe20007ffe0ff */
[----:B------:R-:W-:Y:S01]  /*28f0*/  FFMA R15, R21, R10, R28 ;  /* 0x0000000a150f7223 */ /* 0x000fe2000000001c */
[----:B------:R-:W-:-:S03]  /*2900*/  IADD3 R29, PT, PT, R0, 0x4060, RZ ;  /* 0x00004060001d7810 */ /* 0x000fc60007ffe0ff */
[----:B------:R-:W-:-:S04]  /*2910*/  IMAD.WIDE.U32 R30, R31, 0x4, R24 ;  /* 0x000000041f1e7825 */ /* 0x000fc800078e0018 */
[-C--:B------:R-:W-:Y:S01]  /*2920*/  FFMA R9, R21, R11.reuse, R8 ;  /* 0x0000000b15097223 */ /* 0x080fe20000000008 */
[C---:B------:R-:W-:Y:S01]  /*2930*/  FFMA R8, R20.reuse, R11, R15 ;  /* 0x0000000b14087223 */ /* 0x040fe2000000000f */
[----:B------:R-:W-:Y:S01]  /*2940*/  IMAD.WIDE.U32 R28, R29, 0x4, R24 ;  /* 0x000000041d1c7825 */ /* 0x000fe200078e0018 */
[----:B------:R3:W2:Y:S03]  /*2950*/  LDG.E.CONSTANT R15, desc[UR6][R30.64] ;  /* 0x000000061e0f7981 */ /* 0x0006a6000c1e9900 */
[-C--:B0-----:R-:W-:Y:S02]  /*2960*/  FFMA R10, R21, R4.reuse, R22 ;  /* 0x00000004150a7223 */ /* 0x081fe40000000016 */
[----:B------:R0:W2:Y:S01]  /*2970*/  LDG.E.CONSTANT R22, desc[UR6][R28.64] ;  /* 0x000000061c167981 */ /* 0x0000a2000c1e9900 */
[CC--:B-1----:R-:W-:Y:S01]  /*2980*/  FFMA R34, R20.reuse, R4.reuse, R9 ;  /* 0x0000000414227223 */ /* 0x0c2fe20000000009 */
[----:B------:R-:W-:Y:S01]  /*2990*/  FFMA R9, R20, R5, R10 ;  /* 0x0000000514097223 */ /* 0x000fe2000000000a */
[----:B----4-:R-:W-:-:S03]  /*29a0*/  FFMA R21, R27, R4, R8 ;  /* 0x000000041b157223 */ /* 0x010fc60000000008 */
[C---:B------:R-:W-:Y:S02]  /*29b0*/  FFMA R6, R27.reuse, R6, R9 ;  /* 0x000000061b067223 */ /* 0x040fe40000000009 */
[----:B------:R-:W0:Y:S01]  /*29c0*/  LDS.128 R8, [UR4+0x270] ;  /* 0x00027004ff087984 */ /* 0x000e220008000c00 */
[----:B---3--:R-:W-:Y:S01]  /*29d0*/  FFMA R33, R27, R5, R34 ;  /* 0x000000051b217223 */ /* 0x008fe20000000022 */
[----:B------:R-:W-:-:S05]  /*29e0*/  IADD3 R5, PT, PT, R0, 0x4100, RZ ;  /* 0x0000410000057810 */ /* 0x000fca0007ffe0ff */
[----:B------:R-:W-:-:S05]  /*29f0*/  IMAD.WIDE.U32 R4, R5, 0x4, R24 ;  /* 0x0000000405047825 */ /* 0x000fca00078e0018 */
[----:B------:R1:W3:Y:S01]  /*2a00*/  LDG.E.CONSTANT R27, desc[UR6][R4.64] ;  /* 0x00000006041b7981 */ /* 0x0002e2000c1e9900 */
[----:B------:R-:W-:Y:S01]  /*2a10*/  IADD3 R31, PT, PT, R0, 0x41a0, RZ ;  /* 0x000041a0001f7810 */ /* 0x000fe20007ffe0ff */
[C---:B--2---:R-:W-:Y:S01]  /*2a20*/  FFMA R20, R26.reuse, R7, R21 ;  /* 0x000000071a147223 */ /* 0x044fe20000000015 */
[CC--:B0-----:R-:W-:Y:S01]  /*2a30*/  FFMA R28, R26.reuse, R8.reuse, R33 ;  /* 0x000000081a1c7223 */ /* 0x0c1fe20000000021 */
[-C--:B------:R-:W-:Y:S02]  /*2a40*/  FFMA R21, R26, R9.reuse, R6 ;  /* 0x000000091a157223 */ /* 0x080fe40000000006 */
[C---:B------:R-:W-:Y:S01]  /*2a50*/  FFMA R7, R23.reuse, R8, R20 ;  /* 0x0000000817077223 */ /* 0x040fe20000000014 */
[C---:B------:R-:W-:Y:S01]  /*2a60*/  FFMA R29, R23.reuse, R9, R28 ;  /* 0x00000009171d7223 */ /* 0x040fe2000000001c */
[----:B------:R-:W-:Y:S01]  /*2a70*/  FFMA R23, R23, R10, R21 ;  /* 0x0000000a17177223 */ /* 0x000fe20000000015 */
[----:B------:R-:W-:-:S04]  /*2a80*/  IMAD.WIDE.U32 R20, R31, 0x4, R24 ;  /* 0x000000041f147825 */ /* 0x000fc800078e0018 */
[----:B------:R-:W-:Y:S01]  /*2a90*/  FFMA R8, R14, R9, R7 ;  /* 0x000000090e087223 */ /* 0x000fe20000000007 */
[----:B------:R-:W-:Y:S01]  /*2aa0*/  IADD3 R31, PT, PT, R0, 0x4240, RZ ;  /* 0x00004240001f7810 */ /* 0x000fe20007ffe0ff */
[----:B-1----:R-:W0:Y:S01]  /*2ab0*/  LDS.128 R4, [UR4+0x280] ;  /* 0x00028004ff047984 */ /* 0x002e220008000c00 */
[----:B------:R-:W-:Y:S01]  /*2ac0*/  FFMA R10, R14, R10, R29 ;  /* 0x0000000a0e0a7223 */ /* 0x000fe2000000001d */
[----:B------:R-:W-:Y:S02]  /*2ad0*/  IADD3 R29, PT, PT, R0, 0x42e0, RZ ;  /* 0x000042e0001d7810 */ /* 0x000fe40007ffe0ff */
[----:B------:R-:W-:Y:S01]  /*2ae0*/  IMAD.WIDE.U32 R30, R31, 0x4, R24 ;  /* 0x000000041f1e7825 */ /* 0x000fe200078e0018 */
[----:B------:R-:W2:Y:S03]  /*2af0*/  LDG.E.CONSTANT R26, desc[UR6][R20.64] ;  /* 0x00000006141a7981 */ /* 0x000ea6000c1e9900 */
[----:B------:R-:W-:Y:S01]  /*2b00*/  FFMA R11, R14, R11, R23 ;  /* 0x0000000b0e0b7223 */ /* 0x000fe20000000017 */
[----:B------:R-:W-:Y:S01]  /*2b10*/  IMAD.WIDE.U32 R28, R29, 0x4, R24 ;  /* 0x000000041d1c7825 */ /* 0x000fe200078e0018 */
[----:B------:R-:W4:Y:S04]  /*2b20*/  LDG.E.CONSTANT R23, desc[UR6][R30.64] ;  /* 0x000000061e177981 */ /* 0x000f28000c1e9900 */
[----:B------:R1:W4:Y:S02]  /*2b30*/  LDG.E.CONSTANT R14, desc[UR6][R28.64] ;  /* 0x000000061c0e7981 */ /* 0x000324000c1e9900 */
[C---:B-1----:R-:W-:Y:S01]  /*2b40*/  IADD3 R29, PT, PT, R0.reuse, 0x4420, RZ ;  /* 0x00004420001d7810 */ /* 0x042fe20007ffe0ff */
[C---:B0-----:R-:W-:Y:S01]  /*2b50*/  FFMA R9, R13.reuse, R4, R8 ;  /* 0x000000040d097223 */ /* 0x041fe20000000008 */
[CC--:B------:R-:W-:Y:S01]  /*2b60*/  FFMA R33, R13.reuse, R5.reuse, R10 ;  /* 0x000000050d217223 */ /* 0x0c0fe2000000000a */
[----:B------:R-:W-:Y:S01]  /*2b70*/  FFMA R32, R13, R6, R11 ;  /* 0x000000060d207223 */ /* 0x000fe2000000000b */
[----:B------:R-:W-:Y:S01]  /*2b80*/  IADD3 R13, PT, PT, R0, 0x4380, RZ ;  /* 0x00004380000d7810 */ /* 0x000fe20007ffe0ff */
[----:B------:R-:W-:-:S02]  /*2b90*/  FFMA R20, R18, R5, R9 ;  /* 0x0000000512147223 */ /* 0x000fc40000000009 */
[----:B------:R-:W0:Y:S02]  /*2ba0*/  LDS.128 R8, [UR4+0x290] ;  /* 0x00029004ff087984 */ /* 0x000e240008000c00 */
[----:B------:R-:W-:-:S04]  /*2bb0*/  IMAD.WIDE.U32 R30, R13, 0x4, R24 ;  /* 0x000000040d1e7825 */ /* 0x000fc800078e0018 */
[----:B------:R-:W-:Y:S01]  /*2bc0*/  IMAD.WIDE.U32 R28, R29, 0x4, R24 ;  /* 0x000000041d1c7825 */ /* 0x000fe200078e0018 */
[----:B------:R-:W4:Y:S03]  /*2bd0*/  LDG.E.CONSTANT R13, desc[UR6][R30.64] ;  /* 0x000000061e0d7981 */ /* 0x000f26000c1e9900 */
[-C--:B------:R-:W-:Y:S02]  /*2be0*/  FFMA R21, R19, R6.reuse, R20 ;  /* 0x0000000613157223 */ /* 0x080fe40000000014 */
[----:B------:R1:W4:Y:S01]  /*2bf0*/  LDG.E.CONSTANT R20, desc[UR6][R28.64] ;  /* 0x000000061c147981 */ /* 0x000322000c1e9900 */
[C---:B------:R-:W-:Y:S01]  /*2c00*/  FFMA R4, R18.reuse, R6, R33 ;  /* 0x0000000612047223 */ /* 0x040fe20000000021 */
[----:B------:R-:W-:-:S03]  /*2c10*/  FFMA R5, R18, R7, R32 ;  /* 0x0000000712057223 */ /* 0x000fc60000000020 */
[C---:B------:R-:W-:Y:S01]  /*2c20*/  FFMA R33, R19.reuse, R7, R4 ;  /* 0x0000000713217223 */ /* 0x040fe20000000004 */
[----:B0-----:R-:W-:Y:S02]  /*2c30*/  FFMA R18, R19, R8, R5 ;  /* 0x0000000813127223 */ /* 0x001fe40000000005 */
[----:B------:R-:W0:Y:S01]  /*2c40*/  LDS.128 R4, [UR4+0x2a0] ;  /* 0x0002a004ff047984 */ /* 0x000e220008000c00 */
[----:B------:R-:W-:Y:S01]  /*2c50*/  IADD3 R19, PT, PT, R0, 0x44c0, RZ ;  /* 0x000044c000137810 */ /* 0x000fe20007ffe0ff */
[C---:B------:R-:W-:Y:S01]  /*2c60*/  FFMA R32, R12.reuse, R10, R33 ;  /* 0x0000000a0c207223 */ /* 0x040fe20000000021 */
[----:B------:R-:W-:-:S03]  /*2c70*/  FFMA R33, R12, R11, R18 ;  /* 0x0000000b0c217223 */ /* 0x000fc60000000012 */
[----:B------:R-:W-:-:S04]  /*2c80*/  IMAD.WIDE.U32 R18, R19, 0x4, R24 ;  /* 0x0000000413127825 */ /* 0x000fc800078e0018 */
[----:B------:R-:W-:Y:S02]  /*2c90*/  FFMA R8, R12, R9, R21 ;  /* 0x000000090c087223 */ /* 0x000fe40000000015 */
[----:B------:R0:W4:Y:S01]  /*2ca0*/  LDG.E.CONSTANT R21, desc[UR6][R18.64] ;  /* 0x0000000612157981 */ /* 0x000122000c1e9900 */
[----:B------:R-:W-:Y:S01]  /*2cb0*/  IADD3 R9, PT, PT, R0, 0x4560, RZ ;  /* 0x0000456000097810 */ /* 0x000fe20007ffe0ff */
[C---:B-1----:R-:W-:Y:S01]  /*2cc0*/  FFMA R29, R17.reuse, R10, R8 ;  /* 0x0000000a111d7223 */ /* 0x042fe20000000008 */
[----:B------:R-:W-:-:S03]  /*2cd0*/  FFMA R31, R17, R11, R32 ;  /* 0x0000000b111f7223 */ /* 0x000fc60000000020 */
[----:B------:R-:W-:-:S05]  /*2ce0*/  IMAD.WIDE.U32 R8, R9, 0x4, R24 ;  /* 0x0000000409087825 */ /* 0x000fca00078e0018 */
[----:B------:R1:W4:Y:S01]  /*2cf0*/  LDG.E.CONSTANT R12, desc[UR6][R8.64] ;  /* 0x00000006080c7981 */ /* 0x000322000c1e9900 */
[-C--:B0-----:R-:W-:Y:S01]  /*2d00*/  FFMA R30, R17, R4.reuse, R33 ;  /* 0x00000004111e7223 */ /* 0x081fe20000000021 */
[----:B------:R-:W-:Y:S01]  /*2d10*/  FFMA R10, R16, R11, R29 ;  /* 0x0000000b100a7223 */ /* 0x000fe2000000001d */
[----:B------:R-:W-:Y:S01]  /*2d20*/  IADD3 R29, PT, PT, R0, 0x4600, RZ ;  /* 0x00004600001d7810 */ /* 0x000fe20007ffe0ff */
[----:B------:R-:W-:Y:S01]  /*2d30*/  FFMA R4, R16, R4, R31 ;  /* 0x0000000410047223 */ /* 0x000fe2000000001f */
[----:B------:R-:W-:-:S03]  /*2d40*/  IADD3 R31, PT, PT, R0, 0x46a0, RZ ;  /* 0x000046a0001f7810 */ /* 0x000fc60007ffe0ff */
[----:B------:R-:W-:-:S04]  /*2d50*/  IMAD.WIDE.U32 R28, R29, 0x4, R24 ;  /* 0x000000041d1c7825 */ /* 0x000fc800078e0018 */
[----:B------:R-:W-:Y:S01]  /*2d60*/  FFMA R18, R16, R5, R30 ;  /* 0x0000000510127223 */ /* 0x000fe2000000001e */
[----:B------:R-:W-:Y:S01]  /*2d70*/  IMAD.WIDE.U32 R30, R31, 0x4, R24 ;  /* 0x000000041f1e7825 */ /* 0x000fe200078e0018 */
[----:B------:R0:W4:Y:S04]  /*2d80*/  LDG.E.CONSTANT R19, desc[UR6][R28.64] ;  /* 0x000000061c137981 */ /* 0x000128000c1e9900 */
[----:B------:R3:W4:Y:S01]  /*2d90*/  LDG.E.CONSTANT R16, desc[UR6][R30.64] ;  /* 0x000000061e107981 */ /* 0x000722000c1e9900 */
[C---:B------:R-:W-:Y:S01]  /*2da0*/  FFMA R17, R15.reuse, R6, R10 ;  /* 0x000000060f117223 */ /* 0x040fe2000000000a */
[----:B------:R-:W-:Y:S01]  /*2db0*/  IADD3 R33, PT, PT, R0, 0x4740, RZ ;  /* 0x0000474000217810 */ /* 0x000fe20007ffe0ff */
[-C--:B------:R-:W-:Y:S01]  /*2dc0*/  FFMA R5, R15, R7.reuse, R4 ;  /* 0x000000070f057223 */ /* 0x080fe20000000004 */
[----:B-1----:R-:W1:Y:S01]  /*2dd0*/  LDS.128 R8, [UR4+0x2b0] ;  /* 0x0002b004ff087984 */ /* 0x002e620008000c00 */
[----:B------:R-:W-:-:S02]  /*2de0*/  FFMA R4, R22, R7, R17 ;  /* 0x0000000716047223 */ /* 0x000fc40000000011 */
[----:B------:R-:W-:-:S05]  /*2df0*/  IMAD.WIDE.U32 R6, R33, 0x4, R24 ;  /* 0x0000000421067825 */ /* 0x000fca00078e0018 */
[----:B------:R3:W4:Y:S01]  /*2e00*/  LDG.E.CONSTANT R17, desc[UR6][R6.64] ;  /* 0x0000000606117981 */ /* 0x000722000c1e9900 */
[----:B0-----:R-:W-:-:S05]  /*2e10*/  IADD3 R29, PT, PT, R0, 0x47e0, RZ ;  /* 0x000047e0001d7810 */ /* 0x001fca0007ffe0ff */
[----:B------:R-:W-:-:S04]  /*2e20*/  IMAD.WIDE.U32 R28, R29, 0x4, R24 ;  /* 0x000000041d1c7825 */ /* 0x000fc800078e0018 */
[----:B-1----:R-:W-:Y:S02]  /*2e30*/  FFMA R34, R15, R8, R18 ;  /* 0x000000080f227223 */ /* 0x002fe40000000012 */
[----:B------:R0:W4:Y:S01]  /*2e40*/  LDG.E.CONSTANT R18, desc[UR6][R28.64] ;  /* 0x000000061c127981 */ /* 0x000122000c1e9900 */
[----:B------:R-:W-:-:S05]  /*2e50*/  IADD3 R15, PT, PT, R0, 0x4880, RZ ;  /* 0x00004880000f7810 */ /* 0x000fca0007ffe0ff */
[----:B---3--:R-:W-:-:S05]  /*2e60*/  IMAD.WIDE.U32 R30, R15, 0x4, R24 ;  /* 0x000000040f1e7825 */ /* 0x008fca00078e0018 */
[----:B------:R1:W3:Y:S01]  /*2e70*/  LDG.E.CONSTANT R15, desc[UR6][R30.64] ;  /* 0x000000061e0f7981 */ /* 0x0002e2000c1e9900 */
[CC--:B------:R-:W-:Y:S01]  /*2e80*/  FFMA R32, R22.reuse, R8.reuse, R5 ;  /* 0x0000000816207223 */ /* 0x0c0fe20000000005 */
[----:B------:R-:W-:Y:S01]  /*2e90*/  FFMA R5, R22, R9, R34 ;  /* 0x0000000916057223 */ /* 0x000fe20000000022 */
[----:B------:R-:W-:-:S03]  /*2ea0*/  FFMA R33, R27, R8, R4 ;  /* 0x000000081b217223 */ /* 0x000fc60000000004 */
[C---:B------:R-:W-:Y:S02]  /*2eb0*/  FFMA R10, R27.reuse, R10, R5 ;  /* 0x0000000a1b0a7223 */ /* 0x040fe40000000005 */
[----:B------:R-:W2:Y:S01]  /*2ec0*/  LDS.128 R4, [UR4+0x2c0] ;  /* 0x0002c004ff047984 */ /* 0x000ea20008000c00 */
[----:B------:R-:W-:Y:S01]  /*2ed0*/  FFMA R9, R27, R9, R32 ;  /* 0x000000091b097223 */ /* 0x000fe20000000020 */
[----:B------:R-:W-:-:S05]  /*2ee0*/  IADD3 R27, PT, PT, R0, 0x4920, RZ ;  /* 0x00004920001b7810 */ /* 0x000fca0007ffe0ff */
[----:B0-----:R-:W-:-:S05]  /*2ef0*/  IMAD.WIDE.U32 R28, R27, 0x4, R24 ;  /* 0x000000041b1c7825 */ /* 0x001fca00078e0018 */
[----:B------:R0:W3:Y:S01]  /*2f00*/  LDG.E.CONSTANT R22, desc[UR6][R28.64] ;  /* 0x000000061c167981 */ /* 0x0000e2000c1e9900 */
[----:B-1----:R-:W-:-:S05]  /*2f10*/  IADD3 R31, PT, PT, R0, 0x4a60, RZ ;  /* 0x00004a60001f7810 */ /* 0x002fca0007ffe0ff */
[----:B------:R-:W-:-:S04]  /*2f20*/  IMAD.WIDE.U32 R30, R31, 0x4, R24 ;  /* 0x000000041f1e7825 */ /* 0x000fc800078e0018 */
[C---:B--2---:R-:W-:Y:S01]  /*2f30*/  FFMA R8, R26.reuse, R11, R33 ;  /* 0x0000000b1a087223 */ /* 0x044fe20000000021 */
[CC--:B------:R-:W-:Y:S01]  /*2f40*/  FFMA R32, R26.reuse, R4.reuse, R9 ;  /* 0x000000041a207223 */ /* 0x0c0fe20000000009 */
[-C--:B------:R-:W-:Y:S02]  /*2f50*/  FFMA R11, R26, R5.reuse, R10 ;  /* 0x000000051a0b7223 */ /* 0x080fe4000000000a */
[C---:B----4-:R-:W-:Y:S02]  /*2f60*/  FFMA R9, R23.reuse, R4, R8 ;  /* 0x0000000417097223 */ /* 0x050fe40000000008 */
[C---:B------:R-:W-:Y:S02]  /*2f70*/  FFMA R26, R23.reuse, R6, R11 ;  /* 0x00000006171a7223 */ /* 0x040fe4000000000b */
[-C--:B------:R-:W-:Y:S02]  /*2f80*/  FFMA R4, R14, R5.reuse, R9 ;  /* 0x000000050e047223 */ /* 0x080fe40000000009 */
[----:B------:R-:W1:Y:S01]  /*2f90*/  LDS.128 R8, [UR4+0x2d0] ;  /* 0x0002d004ff087984 */ /* 0x000e620008000c00 */
[----:B------:R-:W-:-:S04]  /*2fa0*/  FFMA R27, R23, R5, R32 ;  /* 0x00000005171b7223 */ /* 0x000fc80000000020 */
[----:B------:R-:W-:Y:S01]  /*2fb0*/  FFMA R6, R14, R6, R27 ;  /* 0x000000060e067223 */ /* 0x000fe2000000001b */
[----:B------:R-:W-:Y:S01]  /*2fc0*/  IADD3 R27, PT, PT, R0, 0x49c0, RZ ;  /* 0x000049c0001b7810 */ /* 0x000fe20007ffe0ff */
[----:B------:R-:W-:Y:S02]  /*2fd0*/  FFMA R7, R14, R7, R26 ;  /* 0x000000070e077223 */ /* 0x000fe4000000001a */
[----:B------:R2:W4:Y:S02]  /*2fe0*/  LDG.E.CONSTANT R14, desc[UR6][R30.64] ;  /* 0x000000061e0e7981 */ /* 0x000524000c1e9900 */
[----:B------:R-:W-:-:S06]  /*2ff0*/  IMAD.WIDE.U32 R26, R27, 0x4, R24 ;  /* 0x000000041b1a7825 */ /* 0x000fcc00078e0018 */
[----:B------:R-:W4:Y:S01]  /*3000*/  LDG.E.CONSTANT R27, desc[UR6][R26.64] ;  /* 0x000000061a1b7981 */ /* 0x000f22000c1e9900 */
[C---:B-1----:R-:W-:Y:S01]  /*3010*/  FFMA R5, R13.reuse, R8, R4 ;  /* 0x000000080d057223 */ /* 0x042fe20000000004 */
[CC--:B------:R-:W-:Y:S01]  /*3020*/  FFMA R23, R13.reuse, R9.reuse, R6 ;  /* 0x000000090d177223 */ /* 0x0c0fe20000000006 */
[-C--:B0-----:R-:W-:Y:S02]  /*3030*/  FFMA R28, R13, R10.reuse, R7 ;  /* 0x0000000a0d1c7223 */ /* 0x081fe40000000007 */
[----:B------:R-:W-:Y:S02]  /*3040*/  FFMA R8, R20, R9, R5 ;  /* 0x0000000914087223 */ /* 0x000fe40000000005 */
[----:B------:R-:W0:Y:S01]  /*3050*/  LDS.128 R4, [UR4+0x2e0] ;  /* 0x0002e004ff047984 */ /* 0x000e220008000c00 */
[----:B------:R-:W-:Y:S01]  /*3060*/  IADD3 R29, PT, PT, R0, 0x4b00, RZ ;  /* 0x00004b00001d7810 */ /* 0x000fe20007ffe0ff */
[C---:B------:R-:W-:Y:S01]  /*3070*/  FFMA R9, R20.reuse, R11, R28 ;  /* 0x0000000b14097223 */ /* 0x040fe2000000001c */
[----:B------:R-:W-:-:S03]  /*3080*/  FFMA R32, R20, R10, R23 ;  /* 0x0000000a14207223 */ /* 0x000fc60000000017 */
[----:B------:R-:W-:-:S05]  /*3090*/  IMAD.WIDE.U32 R28, R29, 0x4, R24 ;  /* 0x000000041d1c7825 */ /* 0x000fca00078e0018 */
[----:B------:R1:W4:Y:S01]  /*30a0*/  LDG.E.CONSTANT R13, desc[UR6][R28.64] ;  /* 0x000000061c0d7981 */ /* 0x000322000c1e9900 */
[C---:B--2---:R-:W-:Y:S01]  /*30b0*/  FFMA R31, R21.reuse, R10, R8 ;  /* 0x0000000a151f7223 */ /* 0x044fe20000000008 */
[C---:B------:R-:W-:Y:S01]  /*30c0*/  FFMA R23, R21.reuse, R11, R32 ;  /* 0x0000000b15177223 */ /* 0x040fe20000000020 */
[----:B0-----:R-:W-:Y:S01]  /*30d0*/  FFMA R4, R21, R4, R9 ;  /* 0x0000000415047223 */ /* 0x001fe20000000009 */
[----:B------:R-:W-:Y:S01]  /*30e0*/  IADD3 R21, PT, PT, R0, 0x4ba0, RZ ;  /* 0x00004ba000157810 */ /* 0x000fe20007ffe0ff */
[----:B------:R-:W0:Y:S04]  /*30f0*/  LDS.128 R8, [UR4+0x2f0] ;  /* 0x0002f004ff087984 */ /* 0x000e280008000c00 */
[----:B------:R-:W-:-:S05]  /*3100*/  IMAD.WIDE.U32 R20, R21, 0x4, R24 ;  /* 0x0000000415147825 */ /* 0x000fca00078e0018 */
[----:B------:R0:W2:Y:S01]  /*3110*/  LDG.E.CONSTANT R26, desc[UR6][R20.64] ;  /* 0x00000006141a7981 */ /* 0x0000a2000c1e9900 */
[----:B------:R-:W-:Y:S01]  /*3120*/  IADD3 R35, PT, PT, R0, 0x4ce0, RZ ;  /* 0x00004ce000237810 */ /* 0x000fe20007ffe0ff */
[----:B------:R-:W-:Y:S01]  /*3130*/  FFMA R30, R12, R5, R31 ;  /* 0x000000050c1e7223 */ /* 0x000fe2000000001f */
[----:B------:R-:W-:Y:S01]  /*3140*/  IADD3 R5, PT, PT, R0, 0x4c40, RZ ;  /* 0x00004c4000057810 */ /* 0x000fe20007ffe0ff */
[C---:B-1----:R-:W-:Y:S01]  /*3150*/  FFMA R29, R12.reuse, R7, R4 ;  /* 0x000000070c1d7223 */ /* 0x042fe20000000004 */
[----:B------:R-:W-:-:S03]  /*3160*/  FFMA R32, R12, R6, R23 ;  /* 0x000000060c207223 */ /* 0x000fc60000000017 */
[----:B------:R-:W-:-:S05]  /*3170*/  IMAD.WIDE.U32 R4, R5, 0x4, R24 ;  /* 0x0000000405047825 */ /* 0x000fca00078e0018 */
[----:B------:R1:W2:Y:S01]  /*3180*/  LDG.E.CONSTANT R23, desc[UR6][R4.64] ;  /* 0x0000000604177981 */ /* 0x0002a2000c1e9900 */
[----:B------:R-:W-:-:S04]  /*3190*/  FFMA R31, R19, R6, R30 ;  /* 0x00000006131f7223 */ /* 0x000fc8000000001e */
[----:B------:R-:W-:Y:S01]  /*31a0*/  FFMA R6, R16, R7, R31 ;  /* 0x0000000710067223 */ /* 0x000fe2000000001f */
[----:B------:R-:W-:Y:S01]  /*31b0*/  IMAD.WIDE.U32 R30, R35, 0x4, R24 ;  /* 0x00000004231e7825 */ /* 0x000fe200078e0018 */
[----:B------:R-:W-:-:S03]  /*31c0*/  IADD3 R35, PT, PT, R0, 0x4d80, RZ ;  /* 0x00004d8000237810 */ /* 0x000fc60007ffe0ff */
[----:B0-----:R-:W-:Y:S01]  /*31d0*/  FFMA R20, R19, R8, R29 ;  /* 0x0000000813147223 */ /* 0x001fe2000000001d */
[----:B------:R-:W-:Y:S01]  /*31e0*/  IADD3 R29, PT, PT, R0, 0x4e20, RZ ;  /* 0x00004e20001d7810 */ /* 0x000fe20007ffe0ff */
[----:B------:R0:W2:Y:S01]  /*31f0*/  LDG.E.CONSTANT R12, desc[UR6][R30.64] ;  /* 0x000000061e0c7981 */ /* 0x0000a2000c1e9900 */
[----:B------:R-:W-:-:S04]  /*3200*/  IMAD.WIDE.U32 R34, R35, 0x4, R24 ;  /* 0x0000000423227825 */ /* 0x000fc800078e0018 */
[----:B------:R-:W-:Y:S01]  /*3210*/  FFMA R33, R19, R7, R32 ;  /* 0x0000000713217223 */ /* 0x000fe20000000020 */
[----:B------:R-:W-:Y:S01]  /*3220*/  IMAD.WIDE.U32 R28, R29, 0x4, R24 ;  /* 0x000000041d1c7825 */ /* 0x000fe200078e0018 */
[----:B------:R-:W2:Y:S03]  /*3230*/  LDG.E.CONSTANT R19, desc[UR6][R34.64] ;  /* 0x0000000622137981 */ /* 0x000ea6000c1e9900 */
[C---:B------:R-:W-:Y:S01]  /*3240*/  FFMA R8, R16.reuse, R8, R33 ;  /* 0x0000000810087223 */ /* 0x040fe20000000021 */
[----:B------:R-:W-:Y:S02]  /*3250*/  FFMA R16, R16, R9, R20 ;  /* 0x0000000910107223 */ /* 0x000fe40000000014 */
[----:B------:R0:W2:Y:S01]  /*3260*/  LDG.E.CONSTANT R20, desc[UR6][R28.64] ;  /* 0x000000061c147981 */ /* 0x0000a2000c1e9900 */
[----:B------:R-:W-:-:S03]  /*3270*/  FFMA R21, R17, R10, R6 ;  /* 0x0000000a11157223 */ /* 0x000fc60000000006 */
[----:B-1----:R-:W1:Y:S01]  /*3280*/  LDS.128 R4, [UR4+0x300] ;  /* 0x00030004ff047984 */ /* 0x002e620008000c00 */
[C---:B------:R-:W-:Y:S02]  /*3290*/  IADD3 R33, PT, PT, R0.reuse, 0x4ec0, RZ ;  /* 0x00004ec000217810 */ /* 0x040fe40007ffe0ff */
[----:B0-----:R-:W-:-:S03]  /*32a0*/  IADD3 R31, PT, PT, R0, 0x4f60, RZ ;  /* 0x00004f60001f7810 */ /* 0x001fc60007ffe0ff */
[----:B------:R-:W-:-:S04]  /*32b0*/  IMAD.WIDE.U32 R32, R33, 0x4, R24 ;  /* 0x0000000421207825 */ /* 0x000fc800078e0018 */
[----:B------:R-:W-:Y:S01]  /*32c0*/  FFMA R9, R17, R11, R8 ;  /* 0x0000000b11097223 */ /* 0x000fe20000000008 */
[----:B------:R-:W-:-:S04]  /*32d0*/  IMAD.WIDE.U32 R30, R31, 0x4, R24 ;  /* 0x000000041f1e7825 */ /* 0x000fc800078e0018 */
[----:B------:R-:W-:Y:S02]  /*32e0*/  FFMA R8, R18, R11, R21 ;  /* 0x0000000b12087223 */ /* 0x000fe40000000015 */
[----:B------:R0:W2:Y:S01]  /*32f0*/  LDG.E.CONSTANT R21, desc[UR6][R32.64] ;  /* 0x0000000620157981 */ /* 0x0000a2000c1e9900 */
[----:B-1----:R-:W-:-:S03]  /*3300*/  FFMA R10, R17, R4, R16 ;  /* 0x00000004110a7223 */ /* 0x002fc60000000010 */
[----:B------:R1:W2:Y:S01]  /*3310*/  LDG.E.CONSTANT R16, desc[UR6][R30.64] ;  /* 0x000000061e107981 */ /* 0x0002a2000c1e9900 */
[----:B------:R-:W-:Y:S01]  /*3320*/  IADD3 R11, PT, PT, R0, 0x5000, RZ ;  /* 0x00005000000b7810 */ /* 0x000fe20007ffe0ff */
[C---:B------:R-:W-:Y:S01]  /*3330*/  FFMA R29, R18.reuse, R5, R10 ;  /* 0x00000005121d7223 */ /* 0x040fe2000000000a */
[----:B------:R-:W-:-:S03]  /*3340*/  FFMA R28, R18, R4, R9 ;  /* 0x00000004121c7223 */ /* 0x000fc60000000009 */
[----:B------:R-:W-:Y:S01]  /*3350*/  IMAD.WIDE.U32 R10, R11, 0x4, R24 ;  /* 0x000000040b0a7825 */ /* 0x000fe200078e0018 */
[----:B------:R-:W-:-:S03]  /*3360*/  IADD3 R9, PT, PT, R0, 0x50a0, RZ ;  /* 0x000050a000097810 */ /* 0x000fc60007ffe0ff */
[----:B---3--:R-:W-:Y:S01]  /*3370*/  FFMA R35, R15, R4, R8 ;  /* 0x000000040f237223 */ /* 0x008fe20000000008 */
[----:B------:R4:W3:Y:S01]  /*3380*/  LDG.E.CONSTANT R17, desc[UR6][R10.64] ;  /* 0x000000060a117981 */ /* 0x0008e2000c1e9900 */
[----:B------:R-:W-:-:S05]  /*3390*/  IMAD.WIDE.U32 R8, R9, 0x4, R24 ;  /* 0x0000000409087825 */ /* 0x000fca00078e0018 */
[----:B------:R4:W3:Y:S01]  /*33a0*/  LDG.E.CONSTANT R18, desc[UR6][R8.64] ;  /* 0x0000000608127981 */ /* 0x0008e2000c1e9900 */
[C---:B0-----:R-:W-:Y:S01]  /*33b0*/  FFMA R33, R15.reuse, R5, R28 ;  /* 0x000000050f217223 */ /* 0x041fe2000000001c */
[----:B------:R-:W-:Y:S01]  /*33c0*/  FFMA R28, R15, R6, R29 ;  /* 0x000000060f1c7223 */ /* 0x000fe2000000001d */
[C---:B-1----:R-:W-:Y:S02]  /*33d0*/  FFMA R30, R22.reuse, R7, R35 ;  /* 0x00000007161e7223 */ /* 0x042fe40000000023 */
[----:B------:R-:W0:Y:S02]  /*33e0*/  LDS.128 R4, [UR4+0x310] ;  /* 0x00031004ff047984 */ /* 0x000e240008000c00 */
[CC--:B0-----:R-:W-:Y:S01]  /*33f0*/  FFMA R32, R22.reuse, R4.reuse, R33 ;  /* 0x0000000416207223 */ /* 0x0c1fe20000000021 */
[----:B------:R-:W-:Y:S01]  /*3400*/  FFMA R15, R22, R5, R28 ;  /* 0x00000005160f7223 */ /* 0x000fe2000000001c */
[----:B----4-:R-:W-:-:S04]  /*3410*/  FFMA R11, R27, R4, R30 ;  /* 0x000000041b0b7223 */ /* 0x010fc8000000001e */
[-C--:B------:R-:W-:Y:S02]  /*3420*/  FFMA R4, R14, R5.reuse, R11 ;  /* 0x000000050e047223 */ /* 0x080fe4000000000b */
[----:B------:R-:W0:Y:S01]  /*3430*/  LDS.128 R8, [UR4+0x320] ;  /* 0x00032004ff087984 */ /* 0x000e220008000c00 */
[C---:B------:R-:W-:Y:S01]  /*3440*/  FFMA R29, R27.reuse, R5, R32 ;  /* 0x000000051b1d7223 */ /* 0x040fe20000000020 */
[----:B------:R-:W-:-:S03]  /*3450*/  FFMA R28, R27, R6, R15 ;  /* 0x000000061b1c7223 */ /* 0x000fc6000000000f */
[C---:B------:R-:W-:Y:S01]  /*3460*/  FFMA R22, R14.reuse, R6, R29 ;  /* 0x000000060e167223 */ /* 0x040fe2000000001d */
[----:B------:R-:W-:Y:S01]  /*3470*/  FFMA R15, R14, R7, R28 ;  /* 0x000000070e0f7223 */ /* 0x000fe2000000001c */
[----:B------:R-:W-:-:S05]  /*3480*/  IADD3 R29, PT, PT, R0, 0x5140, RZ ;  /* 0x00005140001d7810 */ /* 0x000fca0007ffe0ff */
[----:B------:R-:W-:-:S04]  /*3490*/  IMAD.WIDE.U32 R28, R29, 0x4, R24 ;  /* 0x000000041d1c7825 */ /* 0x000fc800078e0018 */
[C---:B0-----:R-:W-:Y:S02]  /*34a0*/  FFMA R27, R13.reuse, R8, R4 ;  /* 0x000000080d1b7223 */ /* 0x041fe40000000004 */
[----:B------:R-:W0:Y:S01]  /*34b0*/  LDS.128 R4, [UR4+0x330] ;  /* 0x00033004ff047984 */ /* 0x000e220008000c00 */
[C---:B------:R-:W-:Y:S01]  /*34c0*/  FFMA R8, R13.reuse, R10, R15 ;  /* 0x0000000a0d087223 */ /* 0x040fe2000000000f */
[----:B------:R-:W-:Y:S01]  /*34d0*/  IADD3 R15, PT, PT, R0, 0x51e0, RZ ;  /* 0x000051e0000f7810 */ /* 0x000fe20007ffe0ff */
[----:B------:R-:W-:-:S04]  /*34e0*/  FFMA R31, R13, R9, R22 ;  /* 0x000000090d1f7223 */ /* 0x000fc80000000016 */
[----:B------:R-:W-:-:S05]  /*34f0*/  IMAD.WIDE.U32 R14, R15, 0x4, R24 ;  /* 0x000000040f0e7825 */ /* 0x000fca00078e0018 */
[----:B------:R-:W4:Y:S01]  /*3500*/  LDG.E.CONSTANT R22, desc[UR6][R14.64] ;  /* 0x000000060e167981 */ /* 0x000f22000c1e9900 */
[----:B--2---:R-:W-:-:S03]  /*3510*/  FFMA R30, R26, R9, R27 ;  /* 0x000000091a1e7223 */ /* 0x004fc6000000001b */
[----:B------:R1:W2:Y:S01]  /*3520*/  LDG.E.CONSTANT R27, desc[UR6][R28.64] ;  /* 0x000000061c1b7981 */ /* 0x0002a2000c1e9900 */
[CC--:B------:R-:W-:Y:S01]  /*3530*/  FFMA R32, R26.reuse, R10.reuse, R31 ;  /* 0x0000000a1a207223 */ /* 0x0c0fe2000000001f */
[-C--:B------:R-:W-:Y:S01]  /*3540*/  FFMA R9, R26, R11.reuse, R8 ;  /* 0x0000000b1a097223 */ /* 0x080fe20000000008 */
[C---:B------:R-:W-:Y:S02]  /*3550*/  FFMA R13, R23.reuse, R10, R30 ;  /* 0x0000000a170d7223 */ /* 0x040fe4000000001e */
[C---:B------:R-:W-:Y:S01]  /*3560*/  FFMA R31, R23.reuse, R11, R32 ;  /* 0x0000000b171f7223 */ /* 0x040fe20000000020 */
[----:B0-----:R-:W-:Y:S02]  /*3570*/  FFMA R26, R23, R4, R9 ;  /* 0x00000004171a7223 */ /* 0x001fe40000000009 */
[----:B------:R-:W0:Y:S01]  /*3580*/  LDS.128 R8, [UR4+0x340] ;  /* 0x00034004ff087984 */ /* 0x000e220008000c00 */
[----:B-1----:R-:W-:Y:S01]  /*3590*/  IADD3 R29, PT, PT, R0, 0x5280, RZ ;  /* 0x00005280001d7810 */ /* 0x002fe20007ffe0ff */
[C---:B------:R-:W-:Y:S01]  /*35a0*/  FFMA R30, R12.reuse, R5, R13 ;  /* 0x000000050c1e7223 */ /* 0x040fe2000000000d */
[C---:B------:R-:W-:Y:S01]  /*35b0*/  FFMA R4, R12.reuse, R6, R31 ;  /* 0x000000060c047223 */ /* 0x040fe2000000001f */
[----:B------:R-:W-:-:S02]  /*35c0*/  FFMA R26, R12, R7, R26 ;  /* 0x000000070c1a7223 */ /* 0x000fc4000000001a */
[----:B------:R-:W1:Y:S01]  /*35d0*/  LDS.128 R12, [UR4+0x350] ;  /* 0x00035004ff0c7984 */ /* 0x000e620008000c00 */
[C---:B------:R-:W-:Y:S01]  /*35e0*/  FFMA R5, R19.reuse, R6, R30 ;  /* 0x0000000613057223 */ /* 0x040fe2000000001e */
[----:B------:R-:W-:-:S03]  /*35f0*/  FFMA R23, R19, R7, R4 ;  /* 0x0000000713177223 */ /* 0x000fc60000000004 */
[----:B------:R-:W-:Y:S01]  /*3600*/  FFMA R4, R20, R7, R5 ;  /* 0x0000000714047223 */ /* 0x000fe20000000005 */
[----:B------:R-:W-:-:S05]  /*3610*/  IMAD.WIDE.U32 R6, R29, 0x4, R24 ;  /* 0x000000041d067825 */ /* 0x000fca00078e0018 */
[----:B------:R1:W4:Y:S01]  /*3620*/  LDG.E.CONSTANT R31, desc[UR6][R6.64] ;  /* 0x00000006061f7981 */ /* 0x000322000c1e9900 */
[C---:B------:R-:W-:Y:S02]  /*3630*/  IADD3 R35, PT, PT, R0.reuse, 0x5320, RZ ;  /* 0x0000532000237810 */ /* 0x040fe40007ffe0ff */
[----:B------:R-:W-:-:S03]  /*3640*/  IADD3 R29, PT, PT, R0, 0x53c0, RZ ;  /* 0x000053c0001d7810 */ /* 0x000fc60007ffe0ff */
[----:B------:R-:W-:-:S04]  /*3650*/  IMAD.WIDE.U32 R34, R35, 0x4, R24 ;  /* 0x0000000423227825 */ /* 0x000fc800078e0018 */
[-C--:B0-----:R-:W-:Y:S01]  /*3660*/  FFMA R5, R19, R8.reuse, R26 ;  /* 0x0000000813057223 */ /* 0x081fe2000000001a */
[----:B------:R-:W-:Y:S01]  /*3670*/  FFMA R8, R20, R8, R23 ;  /* 0x0000000814087223 */ /* 0x000fe20000000017 */
[----:B------:R-:W-:-:S04]  /*3680*/  IMAD.WIDE.U32 R28, R29, 0x4, R24 ;  /* 0x000000041d1c7825 */ /* 0x000fc800078e0018 */
[----:B------:R-:W-:Y:S01]  /*3690*/  FFMA R5, R20, R9, R5 ;  /* 0x0000000914057223 */ /* 0x000fe20000000005 */
[----:B------:R-:W4:Y:S01]  /*36a0*/  LDG.E.CONSTANT R34, desc[UR6][R34.64] ;  /* 0x0000000622227981 */ /* 0x000f22000c1e9900 */
[----:B------:R-:W-:-:S03]  /*36b0*/  IADD3 R37, PT, PT, R0, 0x5460, RZ ;  /* 0x0000546000257810 */ /* 0x000fc60007ffe0ff */
[----:B------:R0:W4:Y:S02]  /*36c0*/  LDG.E.CONSTANT R19, desc[UR6][R28.64] ;  /* 0x000000061c137981 */ /* 0x000124000c1e9900 */
[----:B------:R-:W-:Y:S01]  /*36d0*/  IMAD.WIDE.U32 R36, R37, 0x4, R24 ;  /* 0x0000000425247825 */ /* 0x000fe200078e0018 */
[----:B------:R-:W-:-:S03]  /*36e0*/  IADD3 R33, PT, PT, R0, 0x5500, RZ ;  /* 0x0000550000217810 */ /* 0x000fc60007ffe0ff */
[C---:B------:R-:W-:Y:S01]  /*36f0*/  FFMA R23, R21.reuse, R10, R4 ;  /* 0x0000000a15177223 */ /* 0x040fe20000000004 */
[C---:B------:R-:W-:Y:S01]  /*3700*/  FFMA R9, R21.reuse, R11, R8 ;  /* 0x0000000b15097223 */ /* 0x040fe20000000008 */
[----:B-1----:R-:W-:Y:S02]  /*3710*/  FFMA R20, R21, R12, R5 ;  /* 0x0000000c15147223 */ /* 0x002fe40000000005 */
[----:B------:R-:W1:Y:S01]  /*3720*/  LDS.128 R4, [UR4+0x360] ;  /* 0x00036004ff047984 */ /* 0x000e620008000c00 */
[----:B------:R-:W-:Y:S01]  /*3730*/  IMAD.WIDE.U32 R32, R33, 0x4, R24 ;  /* 0x0000000421207825 */ /* 0x000fe200078e0018 */
[----:B0-----:R-:W-:-:S04]  /*3740*/  IADD3 R29, PT, PT, R0, 0x55a0, RZ ;  /* 0x000055a0001d7810 */ /* 0x001fc80007ffe0ff */
[----:B------:R0:W4:Y:S01]  /*3750*/  LDG.E.CONSTANT R21, desc[UR6][R32.64] ;  /* 0x0000000620157981 */ /* 0x000122000c1e9900 */
[C---:B------:R-:W-:Y:S01]  /*3760*/  FFMA R10, R16.reuse, R11, R23 ;  /* 0x0000000b100a7223 */ /* 0x040fe20000000017 */
[C---:B------:R-:W-:Y:S01]  /*3770*/  FFMA R8, R16.reuse, R12, R9 ;  /* 0x0000000c10087223 */ /* 0x040fe20000000009 */
[----:B------:R-:W-:Y:S02]  /*3780*/  FFMA R16, R16, R13, R20 ;  /* 0x0000000d10107223 */ /* 0x000fe40000000014 */
[----:B------:R-:W4:Y:S01]  /*3790*/  LDG.E.CONSTANT R20, desc[UR6][R36.64] ;  /* 0x0000000624147981 */ /* 0x000f22000c1e9900 */
[----:B------:R-:W-:-:S05]  /*37a0*/  IMAD.WIDE.U32 R28, R29, 0x4, R24 ;  /* 0x000000041d1c7825 */ /* 0x000fca00078e0018 */
[----:B------:R-:W4:Y:S01]  /*37b0*/  LDG.E.CONSTANT R26, desc[UR6][R28.64] ;  /* 0x000000061c1a7981 */ /* 0x000f22000c1e9900 */
[C---:B---3--:R-:W-:Y:S01]  /*37c0*/  FFMA R9, R17.reuse, R13, R8 ;  /* 0x0000000d11097223 */ /* 0x048fe20000000008 */
[C---:B------:R-:W-:Y:S01]  /*37d0*/  IADD3 R13, PT, PT, R0.reuse, 0x5640, RZ ;  /* 0x00005640000d7810 */ /* 0x040fe20007ffe0ff */
[----:B------:R-:W-:Y:S01]  /*37e0*/  FFMA R11, R17, R12, R10 ;  /* 0x0000000c110b7223 */ /* 0x000fe2000000000a */
[----:B0-----:R-:W-:-:S03]  /*37f0*/  IADD3 R33, PT, PT, R0, 0x56e0, RZ ;  /* 0x000056e000217810 */ /* 0x001fc60007ffe0ff */
[----:B------:R-:W-:-:S04]  /*3800*/  IMAD.WIDE.U32 R12, R13, 0x4, R24 ;  /* 0x000000040d0c7825 */ /* 0x000fc800078e0018 */
[----:B------:R-:W-:Y:S01]  /*3810*/  FFMA R8, R18, R15, R11 ;  /* 0x0000000f12087223 */ /* 0x000fe2000000000b */
[----:B------:R-:W-:Y:S01]  /*3820*/  FFMA R14, R17, R14, R16 ;  /* 0x0000000e110e7223 */ /* 0x000fe20000000010 */
[----:B------:R-:W-:Y:S01]  /*3830*/  IADD3 R15, PT, PT, R0, 0x5780, RZ ;  /* 0x00005780000f7810 */ /* 0x000fe20007ffe0ff */
[----:B------:R-:W-:Y:S01]  /*3840*/  IMAD.WIDE.U32 R32, R33, 0x4, R24 ;  /* 0x0000000421207825 */ /* 0x000fe200078e0018 */
[----:B------:R0:W3:Y:S05]  /*3850*/  LDG.E.CONSTANT R23, desc[UR6][R12.64] ;  /* 0x000000060c177981 */ /* 0x0000ea000c1e9900 */
[----:B------:R-:W3:Y:S01]  /*3860*/  LDG.E.CONSTANT R32, desc[UR6][R32.64] ;  /* 0x0000000620207981 */ /* 0x000ee2000c1e9900 */
[C---:B-1----:R-:W-:Y:S01]  /*3870*/  FFMA R10, R18.reuse, R4, R9 ;  /* 0x00000004120a7223 */ /* 0x042fe20000000009 */
[----:B------:R-:W-:Y:S01]  /*3880*/  FFMA R9, R18, R5, R14 ;  /* 0x0000000512097223 */ /* 0x000fe2000000000e */
[----:B------:R-:W-:Y:S01]  /*3890*/  IMAD.WIDE.U32 R14, R15, 0x4, R24 ;  /* 0x000000040f0e7825 */ /* 0x000fe200078e0018 */
[----:B0-----:R-:W-:-:S04]  /*38a0*/  IADD3 R13, PT, PT, R0, 0x5820, RZ ;  /* 0x00005820000d7810 */ /* 0x001fc80007ffe0ff */
[----:B------:R-:W3:Y:S01]  /*38b0*/  LDG.E.CONSTANT R30, desc[UR6][R14.64] ;  /* 0x000000060e1e7981 */ /* 0x000ee2000c1e9900 */
[--C-:B------:R-:W-:Y:S01]  /*38c0*/  IMAD.WIDE.U32 R12, R13, 0x4, R24.reuse ;  /* 0x000000040d0c7825 */ /* 0x100fe200078e0018 */
[C---:B------:R-:W-:Y:S02]  /*38d0*/  IADD3 R17, PT, PT, R0.reuse, 0x5960, RZ ;  /* 0x0000596000117810 */ /* 0x040fe40007ffe0ff */
[----:B------:R-:W-:Y:S02]  /*38e0*/  IADD3 R11, PT, PT, R0, 0x58c0, RZ ;  /* 0x000058c0000b7810 */ /* 0x000fe40007ffe0ff */
[----:B------:R-:W3:Y:S01]  /*38f0*/  LDG.E.CONSTANT R29, desc[UR6][R12.64] ;  /* 0x000000060c1d7981 */ /* 0x000ee2000c1e9900 */
[----:B------:R-:W-:-:S04]  /*3900*/  IMAD.WIDE.U32 R16, R17, 0x4, R24 ;  /* 0x0000000411107825 */ /* 0x000fc800078e0018 */
[----:B------:R-:W-:Y:S01]  /*3910*/  IMAD.WIDE.U32 R24, R11, 0x4, R24 ;  /* 0x000000040b187825 */ /* 0x000fe200078e0018 */
[----:B------:R0:W3:Y:S05]  /*3920*/  LDG.E.CONSTANT R28, desc[UR6][R16.64] ;  /* 0x00000006101c7981 */ /* 0x0000ea000c1e9900 */
[----:B------:R-:W3:Y:S01]  /*3930*/  LDG.E.CONSTANT R25, desc[UR6][R24.64] ;  /* 0x0000000618197981 */ /* 0x000ee2000c1e9900 */
[----:B------:R-:W-:Y:S01]  /*3940*/  ISETP.GT.U32.AND P1, PT, R3, 0x14, PT ;  /* 0x000000140300780c */ /* 0x000fe20003f24070 */
[C---:B--2---:R-:W-:Y:S01]  /*3950*/  FFMA R11, R27.reuse, R4, R8 ;  /* 0x000000041b0b7223 */ /* 0x044fe20000000008 */
[C---:B0-----:R-:W-:Y:S01]  /*3960*/  FFMA R17, R27.reuse, R5, R10 ;  /* 0x000000051b117223 */ /* 0x041fe2000000000a */
[----:B------:R-:W-:-:S02]  /*3970*/  FFMA R4, R27, R6, R9 ;  /* 0x000000061b047223 */ /* 0x000fc40000000009 */
[C---:B----4-:R-:W-:Y:S02]  /*3980*/  FFMA R0, R22.reuse, R5, R11 ;  /* 0x0000000516007223 */ /* 0x050fe4000000000b */
[----:B------:R-:W0:Y:S01]  /*3990*/  LDS.128 R8, [UR4+0x370] ;  /* 0x00037004ff087984 */ /* 0x000e220008000c00 */
[C---:B------:R-:W-:Y:S01]  /*39a0*/  FFMA R6, R22.reuse, R6, R17 ;  /* 0x0000000616067223 */ /* 0x040fe20000000011 */
[----:B------:R-:W-:Y:S01]  /*39b0*/  FFMA R7, R22, R7, R4 ;  /* 0x0000000716077223 */ /* 0x000fe20000000004 */
[C---:B0-----:R-:W-:Y:S02]  /*39c0*/  FFMA R13, R31.reuse, R8, R0 ;  /* 0x000000081f0d7223 */ /* 0x041fe40000000000 */
[CC--:B------:R-:W-:Y:S01]  /*39d0*/  FFMA R15, R31.reuse, R9.reuse, R6 ;  /* 0x000000091f0f7223 */ /* 0x0c0fe20000000006 */
[-C--:B------:R-:W-:Y:S02]  /*39e0*/  FFMA R8, R31, R10.reuse, R7 ;  /* 0x0000000a1f087223 */ /* 0x080fe40000000007 */
[----:B------:R-:W0:Y:S01]  /*39f0*/  LDS.128 R4, [UR4+0x380] ;  /* 0x00038004ff047984 */ /* 0x000e220008000c00 */
[C---:B------:R-:W-:Y:S01]  /*3a00*/  FFMA R12, R34.reuse, R10, R15 ;  /* 0x0000000a220c7223 */ /* 0x040fe2000000000f */
[C---:B------:R-:W-:Y:S01]  /*3a10*/  FFMA R0, R34.reuse, R9, R13 ;  /* 0x0000000922007223 */ /* 0x040fe2000000000d */
[----:B------:R-:W-:-:S02]  /*3a20*/  FFMA R17, R34, R11, R8 ;  /* 0x0000000b22117223 */ /* 0x000fc40000000008 */
[C---:B------:R-:W-:Y:S02]  /*3a30*/  FFMA R11, R19.reuse, R11, R12 ;  /* 0x0000000b130b7223 */ /* 0x040fe4000000000c */
[----:B------:R-:W3:Y:S01]  /*3a40*/  LDS.128 R12, [UR4+0x390] ;  /* 0x00039004ff0c7984 */ /* 0x000ee20008000c00 */
[----:B------:R-:W-:-:S04]  /*3a50*/  FFMA R9, R19, R10, R0 ;  /* 0x0000000a13097223 */ /* 0x000fc80000000000 */
[C---:B0-----:R-:W-:Y:S01]  /*3a60*/  FFMA R0, R20.reuse, R5, R9 ;  /* 0x0000000514007223 */ /* 0x041fe20000000009 */
[----:B------:R-:W-:Y:S02]  /*3a70*/  FFMA R5, R19, R4, R17 ;  /* 0x0000000413057223 */ /* 0x000fe40000000011 */
[----:B------:R-:W0:Y:S01]  /*3a80*/  LDS.128 R16, [UR4+0x3a0] ;  /* 0x0003a004ff107984 */ /* 0x000e220008000c00 */
[-C--:B------:R-:W-:Y:S01]  /*3a90*/  FFMA R9, R21, R6.reuse, R0 ;  /* 0x0000000615097223 */ /* 0x080fe20000000000 */
[----:B------:R-:W-:-:S03]  /*3aa0*/  FFMA R4, R20, R6, R11 ;  /* 0x0000000614047223 */ /* 0x000fc6000000000b */
[----:B------:R-:W-:Y:S02]  /*3ab0*/  FFMA R0, R26, R7, R9 ;  /* 0x000000071a007223 */ /* 0x000fe40000000009 */
[----:B------:R-:W1:Y:S01]  /*3ac0*/  LDS.128 R8, [UR4+0x3b0] ;  /* 0x0003b004ff087984 */ /* 0x000e620008000c00 */
[----:B------:R-:W-:-:S04]  /*3ad0*/  IMAD.HI.U32 R6, R3, -0x55555555, RZ ;  /* 0xaaaaaaab03067827 */ /* 0x000fc800078e00ff */
[----:B---3--:R-:W-:Y:S01]  /*3ae0*/  FFMA R27, R23, R14, R0 ;  /* 0x0000000e171b7223 */ /* 0x008fe20000000000 */
[----:B------:R-:W-:-:S03]  /*3af0*/  SHF.R.U32.HI R6, RZ, 0x1, R6 ;  /* 0x00000001ff067819 */ /* 0x000fc60000011606 */
[----:B------:R-:W-:Y:S01]  /*3b00*/  FFMA R27, R32, R15, R27 ;  /* 0x0000000f201b7223 */ /* 0x000fe2000000001b */
[-C--:B------:R-:W-:Y:S01]  /*3b10*/  FFMA R5, R20, R7.reuse, R5 ;  /* 0x0000000714057223 */ /* 0x080fe20000000005 */
[----:B------:R-:W-:Y:S01]  /*3b20*/  FFMA R7, R21, R7, R4 ;  /* 0x0000000715077223 */ /* 0x000fe20000000004 */
[----:B------:R-:W-:Y:S02]  /*3b30*/  IMAD R2, R2, 0x7, R6 ;  /* 0x0000000702027824 */ /* 0x000fe400078e0206 */
[----:B0-----:R-:W-:-:S04]  /*3b40*/  FFMA R0, R30, R16, R27 ;  /* 0x000000101e007223 */ /* 0x001fc8000000001b */
[----:B------:R-:W-:Y:S01]  /*3b50*/  FFMA R14, R29, R19, R0 ;  /* 0x000000131d0e7223 */ /* 0x000fe20000000000 */
[----:B------:R-:W-:-:S05]  /*3b60*/  IMAD R0, R6, -0x3, R3 ;  /* 0xfffffffd06007824 */ /* 0x000fca00078e0203 */
[----:B------:R-:W-:Y:S01]  /*3b70*/  ISETP.GT.U32.AND P0, PT, R0, 0x1, PT ;  /* 0x000000010000780c */ /* 0x000fe20003f04070 */
[----:B------:R-:W-:-:S03]  /*3b80*/  FFMA R21, R21, R12, R5 ;  /* 0x0000000c15157223 */ /* 0x000fc60000000005 */
[----:B------:R-:W-:Y:S01]  /*3b90*/  ISETP.GT.U32.OR P0, PT, R3, 0x14, P0 ;  /* 0x000000140300780c */ /* 0x000fe20000704470 */
[----:B-1----:R-:W-:Y:S01]  /*3ba0*/  FFMA R3, R25, R8, R14 ;  /* 0x0000000819037223 */ /* 0x002fe2000000000e */
[----:B------:R-:W-:Y:S01]  /*3bb0*/  FFMA R12, R26, R12, R7 ;  /* 0x0000000c1a0c7223 */ /* 0x000fe20000000007 */
[----:B------:R-:W-:Y:S02]  /*3bc0*/  LEA R5, R2, -R2, 0x3 ;  /* 0x8000000202057211 */ /* 0x000fe400078e18ff */
[----:B------:R-:W-:Y:S01]  /*3bd0*/  FFMA R7, R28, R9, R3 ;  /* 0x000000091c077223 */ /* 0x000fe20000000003 */
[----:B------:R-:W-:Y:S07]  /*3be0*/  @P1 BRA `(.L_x_3) ;  /* 0x0000000000101947 */ /* 0x000fee0003800000 */
[----:B------:R-:W0:Y:S01]  /*3bf0*/  LDC.64 R2, c[0x0][0x390] ;  /* 0x0000e400ff027b82 */ /* 0x000e220000000a00 */
[----:B------:R-:W-:-:S04]  /*3c00*/  IMAD R19, R0, 0x3, R5 ;  /* 0x0000000300137824 */ /* 0x000fc800078e0205 */
[----:B0-----:R-:W-:-:S05]  /*3c10*/  IMAD.WIDE.U32 R2, R19, 0x4, R2 ;  /* 0x0000000413027825 */ /* 0x001fca00078e0002 */
[----:B------:R0:W-:Y:S02]  /*3c20*/  REDG.E.ADD.F32.FTZ.RN.STRONG.GPU desc[UR6][R2.64], R7 ;  /* 0x00000007020079a6 */ /* 0x0001e4000c12f306 */
.L_x_3:
[----:B------:R-:W-:Y:S05]  /*3c30*/  @P0 EXIT ;  /* 0x000000000000094d */ /* 0x000fea0003800000 */
[----:B0-----:R-:W0:Y:S01]  /*3c40*/  LDC.64 R2, c[0x0][0x390] ;  /* 0x0000e400ff027b82 */ /* 0x001e220000000a00 */
[----:B------:R-:W-:Y:S01]  /*3c50*/  FFMA R13, R26, R13, R21 ;  /* 0x0000000d1a0d7223 */ /* 0x000fe20000000015 */
[C---:B------:R-:W-:Y:S01]  /*3c60*/  FFMA R15, R23.reuse, R15, R12 ;  /* 0x0000000f170f7223 */ /* 0x040fe2000000000c */
[----:B------:R-:W-:Y:S02]  /*3c70*/  IMAD R5, R0, 0x3, R5 ;  /* 0x0000000300057824 */ /* 0x000fe400078e0205 */
[-C--:B------:R-:W-:Y:S01]  /*3c80*/  FFMA R4, R23, R16.reuse, R13 ;  /* 0x0000001017047223 */ /* 0x080fe2000000000d */
[----:B------:R-:W-:-:S03]  /*3c90*/  FFMA R15, R32, R16, R15 ;  /* 0x00000010200f7223 */ /* 0x000fc6000000000f */
[-C--:B------:R-:W-:Y:S01]  /*3ca0*/  FFMA R7, R32, R17.reuse, R4 ;  /* 0x0000001120077223 */ /* 0x080fe20000000004 */
[----:B------:R-:W-:-:S03]  /*3cb0*/  FFMA R4, R30, R17, R15 ;  /* 0x000000111e047223 */ /* 0x000fc6000000000f */
[----:B------:R-:W-:Y:S01]  /*3cc0*/  FFMA R18, R30, R18, R7 ;  /* 0x000000121e127223 */ /* 0x000fe20000000007 */
[----:B------:R-:W-:-:S03]  /*3cd0*/  FFMA R4, R29, R8, R4 ;  /* 0x000000081d047223 */ /* 0x000fc60000000004 */
[-C--:B------:R-:W-:Y:S01]  /*3ce0*/  FFMA R29, R29, R9.reuse, R18 ;  /* 0x000000091d1d7223 */ /* 0x080fe20000000012 */
[----:B------:R-:W-:-:S03]  /*3cf0*/  FFMA R9, R25, R9, R4 ;  /* 0x0000000919097223 */ /* 0x000fc60000000004 */
[-C--:B------:R-:W-:Y:S01]  /*3d00*/  FFMA R0, R25, R10.reuse, R29 ;  /* 0x0000000a19007223 */ /* 0x080fe2000000001d */
[----:B------:R-:W-:Y:S01]  /*3d10*/  FFMA R9, R28, R10, R9 ;  /* 0x0000000a1c097223 */ /* 0x000fe20000000009 */
[----:B0-----:R-:W-:-:S04]  /*3d20*/  IMAD.WIDE.U32 R2, R5, 0x4, R2 ;  /* 0x0000000405027825 */ /* 0x001fc800078e0002 */
[----:B------:R-:W-:Y:S01]  /*3d30*/  FFMA R11, R28, R11, R0 ;  /* 0x0000000b1c0b7223 */ /* 0x000fe20000000000 */
[----:B------:R-:W-:Y:S04]  /*3d40*/  REDG.E.ADD.F32.FTZ.RN.STRONG.GPU desc[UR6][R2.64+0x4], R9 ;  /* 0x00000409020079a6 */ /* 0x000fe8000c12f306 */
[----:B------:R-:W-:Y:S01]  /*3d50*/  REDG.E.ADD.F32.FTZ.RN.STRONG.GPU desc[UR6][R2.64+0x8], R11 ;  /* 0x0000080b020079a6 */ /* 0x000fe2000c12f306 */
[----:B------:R-:W-:Y:S05]  /*3d60*/  EXIT ;  /* 0x000000000000794d */ /* 0x000fea0003800000 */
.L_x_4:
[----:B------:R-:W-:-:S00]  /*3d70*/  BRA `(.L_x_4) ;  /* 0xfffffffc00fc7947 */ /* 0x000fc0000383ffff */
[----:B------:R-:W-:-:S00]  /*3d80*/  NOP ;  /* 0x0000000000007918 */ /* 0x000fc00000000000 */
[----:B------:R-:W-:-:S00]  /*3d90*/  NOP ;  /* 0x0000000000007918 */ /* 0x000fc00000000000 */
[----:B------:R-:W-:-:S00]  /*3da0*/  NOP ;  /* 0x0000000000007918 */ /* 0x000fc00000000000 */
[----:B------:R-:W-:-:S00]  /*3db0*/  NOP ;  /* 0x0000000000007918 */ /* 0x000fc00000000000 */
[----:B------:R-:W-:-:S00]  /*3dc0*/  NOP ;  /* 0x0000000000007918 */ /* 0x000fc00000000000 */
[----:B------:R-:W-:-:S00]  /*3dd0*/  NOP ;  /* 0x0000000000007918 */ /* 0x000fc00000000000 */
[----:B------:R-:W-:-:S00]  /*3de0*/  NOP ;  /* 0x0000000000007918 */ /* 0x000fc00000000000 */
[----:B------:R-:W-:-:S00]  /*3df0*/  NOP ;  /* 0x0000000000007918 */ /* 0x000fc00000000000 */
.L_x_44:


//--------------------- .text._Z9transformPfS_    --------------------------
	.section	.text._Z9transformPfS_,"ax",@progbits
	.align	128
        .global         _Z9transformPfS_
        .type           _Z9transformPfS_,@function
        .size           _Z9transformPfS_,(.L_x_45 - _Z9transformPfS_)
        .other          _Z9transformPfS_,@"STO_CUDA_ENTRY STV_DEFAULT"
_Z9transformPfS_:
.text._Z9transformPfS_:
[----:B------:R-:W-:Y:S01]  /*0000*/  LDC R1, c[0x0][0x37c] ;  /* 0x0000df00ff017b82 */ /* 0x000fe20000000800 */
[----:B------:R-:W0:Y:S07]  /*0010*/  S2R R3, SR_TID.X ;  /* 0x0000000000037919 */ /* 0x000e2e0000002100 */
[----:B------:R-:W0:Y:S08]  /*0020*/  S2UR UR4, SR_CTAID.X ;  /* 0x00000000000479c3 */ /* 0x000e300000002500 */
[----:B------:R-:W0:Y:S02]  /*0030*/  LDC R0, c[0x0][0x360] ;  /* 0x0000d800ff007b82 */ /* 0x000e240000000800 */
[----:B0-----:R-:W-:-:S05]  /*0040*/  IMAD R3, R0, UR4, R3 ;  /* 0x0000000400037c24 */ /* 0x001fca000f8e0203 */
[----:B------:R-:W-:-:S13]  /*0050*/  ISETP.GT.U32.AND P0, PT, R3, 0x24bf, PT ;  /* 0x000024bf0300780c */ /* 0x000fda0003f04070 */
[----:B------:R-:W-:Y:S05]  /*0060*/  @P0 EXIT ;  /* 0x000000000000094d */ /* 0x000fea0003800000 */
[----:B------:R-:W0:Y:S01]  /*0070*/  LDCU UR4, c[0x0][0x370] ;  /* 0x00006e00ff0477ac */ /* 0x000e220008000800 */
[----:B------:R-:W1:Y:S01]  /*0080*/  LDCU.64 UR6, c[0x0][0x358] ;  /* 0x00006b00ff0677ac */ /* 0x000e620008000a00 */
[----:B0-----:R-:W-:-:S07]  /*0090*/  IMAD R0, R0, UR4, RZ ;  /* 0x0000000400007c24 */ /* 0x001fce000f8e02ff */
.L_x_11:
[----:B------:R-:W-:Y:S01]  /*00a0*/  LOP3.LUT R2, R3, 0xffff, RZ, 0xc0, !PT ;  /* 0x0000ffff03027812 */ /* 0x000fe200078ec0ff */
[----:B------:R-:W-:Y:S01]  /*00b0*/  IMAD.MOV.U32 R7, RZ, RZ, 0x1 ;  /* 0x00000001ff077424 */ /* 0x000fe200078e00ff */
[----:B------:R-:W-:Y:S03]  /*00c0*/  BSSY.RECONVERGENT B0, `(.L_x_5) ;  /* 0x000003f000007945 */ /* 0x000fe60003800200 */
[----:B------:R-:W-:-:S05]  /*00d0*/  IMAD R2, R2, 0x4e5f, RZ ;  /* 0x00004e5f02027824 */ /* 0x000fca00078e02ff */
[----:B------:R-:W-:-:S05]  /*00e0*/  SHF.R.U32.HI R2, RZ, 0x10, R2 ;  /* 0x00000010ff027819 */ /* 0x000fca0000011602 */
[----:B0-----:R-:W-:-:S05]  /*00f0*/  IMAD.MOV R4, RZ, RZ, -R2 ;  /* 0x000000ffff047224 */ /* 0x001fca00078e0a02 */
[----:B------:R-:W-:-:S05]  /*0100*/  PRMT R4, R4, 0x7710, RZ ;  /* 0x0000771004047816 */ /* 0x000fca00000000ff */
[----:B------:R-:W-:-:S05]  /*0110*/  IMAD.IADD R4, R4, 0x1, R3 ;  /* 0x0000000104047824 */ /* 0x000fca00078e0203 */
[----:B------:R-:W-:-:S04]  /*0120*/  LOP3.LUT R5, R4, 0xffff, RZ, 0xc0, !PT ;  /* 0x0000ffff04057812 */ /* 0x000fc800078ec0ff */
[----:B------:R-:W-:-:S04]  /*0130*/  LEA.HI R2, R5, R2, RZ, 0x1f ;  /* 0x0000000205027211 */ /* 0x000fc800078ff8ff */
[----:B------:R-:W-:-:S04]  /*0140*/  LOP3.LUT R2, R2, 0xffff, RZ, 0xc0, !PT ;  /* 0x0000ffff02027812 */ /* 0x000fc800078ec0ff */
[----:B------:R-:W-:-:S04]  /*0150*/  SHF.R.U32.HI R4, RZ, 0x5, R2 ;  /* 0x00000005ff047819 */ /* 0x000fc80000011602 */
[----:B------:R-:W-:-:S05]  /*0160*/  PRMT R2, R4, 0x9910, RZ ;  /* 0x0000991004027816 */ /* 0x000fca00000000ff */
[----:B------:R-:W-:-:S04]  /*0170*/  IMAD R2, R2, 0x31, RZ ;  /* 0x0000003102027824 */ /* 0x000fc800078e02ff */
[----:B------:R-:W-:-:S05]  /*0180*/  IMAD.MOV R2, RZ, RZ, -R2 ;  /* 0x000000ffff027224 */ /* 0x000fca00078e0a02 */
[----:B------:R-:W-:-:S05]  /*0190*/  PRMT R2, R2, 0x7710, RZ ;  /* 0x0000771002027816 */ /* 0x000fca00000000ff */
[----:B------:R-:W-:-:S05]  /*01a0*/  IMAD.IADD R5, R2, 0x1, R3 ;  /* 0x0000000102057824 */ /* 0x000fca00078e0203 */
[----:B------:R-:W-:-:S05]  /*01b0*/  PRMT R2, R5, 0x9910, RZ ;  /* 0x0000991005027816 */ /* 0x000fca00000000ff */
[----:B------:R-:W-:-:S05]  /*01c0*/  IMAD R2, R2, 0x25, RZ ;  /* 0x0000002502027824 */ /* 0x000fca00078e02ff */
[----:B------:R-:W-:-:S04]  /*01d0*/  LOP3.LUT R2, R2, 0xffff, RZ, 0xc0, !PT ;  /* 0x0000ffff02027812 */ /* 0x000fc800078ec0ff */
[----:B------:R-:W-:-:S04]  /*01e0*/  SHF.R.U32.HI R2, RZ, 0x8, R2 ;  /* 0x00000008ff027819 */ /* 0x000fc80000011602 */
[C---:B------:R-:W-:Y:S02]  /*01f0*/  PRMT R6, R2.reuse, 0x9910, RZ ;  /* 0x0000991002067816 */ /* 0x040fe400000000ff */
[----:B------:R-:W-:-:S03]  /*0200*/  LOP3.LUT R2, R2, 0xffff, RZ, 0xc0, !PT ;  /* 0x0000ffff02027812 */ /* 0x000fc600078ec0ff */
[----:B------:R-:W-:Y:S01]  /*0210*/  IMAD R6, R6, 0x7, RZ ;  /* 0x0000000706067824 */ /* 0x000fe200078e02ff */
[----:B------:R-:W-:-:S03]  /*0220*/  VIADDMNMX.U32 R8, R2, R7, 0x6, PT ;  /* 0x0000000602087446 */ /* 0x000fc60003800007 */
[----:B------:R-:W-:Y:S01]  /*0230*/  IMAD.MOV R6, RZ, RZ, -R6 ;  /* 0x000000ffff067224 */ /* 0x000fe200078e0a06 */
[----:B------:R-:W-:-:S04]  /*0240*/  IADD3 R7, PT, PT, R8, 0x2, RZ ;  /* 0x0000000208077810 */ /* 0x000fc80007ffe0ff */
[----:B------:R-:W-:Y:S02]  /*0250*/  ISETP.GT.U32.AND P0, PT, R7, R2, PT ;  /* 0x000000020700720c */ /* 0x000fe40003f04070 */
[----:B------:R-:W-:-:S04]  /*0260*/  PRMT R6, R6, 0x7710, RZ ;  /* 0x0000771006067816 */ /* 0x000fc800000000ff */
[----:B------:R-:W-:-:S07]  /*0270*/  IADD3 R5, PT, PT, R5, 0x1, R6 ;  /* 0x0000000105057810 */ /* 0x000fce0007ffe006 */
[----:B-----5:R-:W-:Y:S05]  /*0280*/  @!P0 BRA `(.L_x_6) ;  /* 0x0000000000888947 */ /* 0x020fea0003800000 */
[----:B------:R-:W0:Y:S02]  /*0290*/  LDC.64 R6, c[0x0][0x380] ;  /* 0x0000e000ff067b82 */ /* 0x000e240000000a00 */
[----:B0-----:R-:W-:-:S05]  /*02a0*/  IMAD.WIDE.U32 R6, R3, 0x4, R6 ;  /* 0x0000000403067825 */ /* 0x001fca00078e0006 */
[----:B-1----:R0:W5:Y:S01]  /*02b0*/  LDG.E R15, desc[UR6][R6.64] ;  /* 0x00000006060f7981 */ /* 0x002162000c1e1900 */
[C---:B------:R-:W-:Y:S02]  /*02c0*/  LOP3.LUT R9, R5.reuse, 0xff, RZ, 0xc0, !PT ;  /* 0x000000ff05097812 */ /* 0x040fe400078ec0ff */
[----:B------:R-:W-:Y:S02]  /*02d0*/  LOP3.LUT R4, R4, 0xffff, RZ, 0xc0, !PT ;  /* 0x0000ffff04047812 */ /* 0x000fe400078ec0ff */
[----:B------:R-:W-:Y:S01]  /*02e0*/  LOP3.LUT R12, R5, 0xff, RZ, 0xc0, !PT ;  /* 0x000000ff050c7812 */ /* 0x000fe200078ec0ff */
[----:B------:R-:W-:Y:S02]  /*02f0*/  IMAD R9, R9, 0x56, RZ ;  /* 0x0000005609097824 */ /* 0x000fe400078e02ff */
[----:B------:R-:W-:-:S03]  /*0300*/  IMAD R4, R4, 0x13b, RZ ;  /* 0x0000013b04047824 */ /* 0x000fc600078e02ff */
[----:B------:R-:W-:-:S05]  /*0310*/  SHF.R.U32.HI R13, RZ, 0x8, R9 ;  /* 0x00000008ff0d7819 */ /* 0x000fca0000011609 */
[C---:B------:R-:W-:Y:S02]  /*0320*/  IMAD R9, R13.reuse, 0xc, R4 ;  /* 0x0000000c0d097824 */ /* 0x040fe400078e0204 */
[----:B------:R-:W-:Y:S02]  /*0330*/  IMAD R14, R13, 0x3, RZ ;  /* 0x000000030d0e7824 */ /* 0x000fe400078e02ff */
[----:B------:R-:W-:-:S04]  /*0340*/  IMAD R9, R2, 0x5, R9 ;  /* 0x0000000502097824 */ /* 0x000fc800078e0209 */
[----:B0-----:R-:W-:-:S07]  /*0350*/  IMAD.IADD R17, R12, 0x1, R9 ;  /* 0x000000010c117824 */ /* 0x001fce00078e0209 */
.L_x_10:
[----:B0-----:R-:W0:Y:S01]  /*0360*/  LDC.64 R4, c[0x0][0x388] ;  /* 0x0000e200ff047b82 */ /* 0x001e220000000a00 */
[----:B------:R-:W-:Y:S01]  /*0370*/  BSSY.RECONVERGENT B1, `(.L_x_7) ;  /* 0x000000f000017945 */ /* 0x000fe20003800200 */
[----:B------:R-:W-:Y:S02]  /*0380*/  IMAD R9, R8, 0x28, R17 ;  /* 0x0000002808097824 */ /* 0x000fe400078e0211 */
[----:B------:R-:W-:Y:S02]  /*0390*/  IMAD.MOV.U32 R10, RZ, RZ, R14 ;  /* 0x000000ffff0a7224 */ /* 0x000fe400078e000e */
[----:B-1----:R-:W-:-:S07]  /*03a0*/  IMAD.MOV.U32 R11, RZ, RZ, R13 ;  /* 0x000000ffff0b7224 */ /* 0x002fce00078e000d */
.L_x_9:
[----:B-1----:R-:W-:-:S04]  /*03b0*/  IADD3 R6, PT, PT, R10, 0x5, RZ ;  /* 0x000000050a067810 */ /* 0x002fc80007ffe0ff */
[----:B------:R-:W-:-:S13]  /*03c0*/  ISETP.GT.U32.AND P0, PT, R6, R12, PT ;  /* 0x0000000c0600720c */ /* 0x000fda0003f04070 */
[----:B------:R-:W-:Y:S05]  /*03d0*/  @!P0 BRA `(.L_x_8) ;  /* 0x0000000000208947 */ /* 0x000fea0003800000 */
[----:B------:R-:W-:Y:S01]  /*03e0*/  VIADD R7, R9, 0x5 ;  /* 0x0000000509077836 */ /* 0x000fe20000000000 */
[----:B------:R-:W-:Y:S01]  /*03f0*/  ISETP.GT.AND P0, PT, R11, RZ, PT ;  /* 0x000000ff0b00720c */ /* 0x000fe20003f04270 */
[----:B------:R-:W-:Y:S01]  /*0400*/  VIADD R10, R10, 0xfffffffd ;  /* 0xfffffffd0a0a7836 */ /* 0x000fe20000000000 */
[----:B------:R-:W-:Y:S01]  /*0410*/  IADD3 R9, PT, PT, R9, -0xc, RZ ;  /* 0xfffffff409097810 */ /* 0x000fe20007ffe0ff */
[----:B0-----:R-:W-:-:S04]  /*0420*/  IMAD.WIDE.U32 R6, R7, 0x4, R4 ;  /* 0x0000000407067825 */ /* 0x001fc800078e0004 */
[----:B------:R-:W-:Y:S01]  /*0430*/  VIADD R11, R11, 0xffffffff ;  /* 0xffffffff0b0b7836 */ /* 0x000fe20000000000 */
[----:B-----5:R1:W-:Y:S05]  /*0440*/  STG.E desc[UR6][R6.64], R15 ;  /* 0x0000000f06007986 */ /* 0x0203ea000c101906 */
[----:B------:R-:W-:Y:S05]  /*0450*/  @P0 BRA `(.L_x_9) ;  /* 0xfffffffc00d40947 */ /* 0x000fea000383ffff */
.L_x_8:
[----:B------:R-:W-:Y:S05]  /*0460*/  BSYNC.RECONVERGENT B1 ;  /* 0x0000000000017941 */ /* 0x000fea0003800200 */
.L_x_7:
[C---:B------:R-:W-:Y:S02]  /*0470*/  ISETP.GE.AND P0, PT, R8.reuse, R2, PT ;  /* 0x000000020800720c */ /* 0x040fe40003f06270 */
[C---:B------:R-:W-:Y:S01]  /*0480*/  ISETP.GT.AND P1, PT, R8.reuse, RZ, PT ;  /* 0x000000ff0800720c */ /* 0x040fe20003f24270 */
[----:B------:R-:W-:-:S12]  /*0490*/  VIADD R8, R8, 0xffffffff ;  /* 0xffffffff08087836 */ /* 0x000fd80000000000 */
[----:B------:R-:W-:Y:S05]  /*04a0*/  @P0 BRA P1, `(.L_x_10) ;  /* 0xfffffffc00ac0947 */ /* 0x000fea000083ffff */
.L_x_6:
[----:B-1----:R-:W-:Y:S05]  /*04b0*/  BSYNC.RECONVERGENT B0 ;  /* 0x0000000000007941 */ /* 0x002fea0003800200 */
.L_x_5:
[----:B------:R-:W-:-:S05]  /*04c0*/  IMAD.IADD R3, R0, 0x1, R3 ;  /* 0x0000000100037824 */ /* 0x000fca00078e0203 */
[----:B------:R-:W-:-:S13]  /*04d0*/  ISETP.GE.U32.AND P0, PT, R3, 0x24c0, PT ;  /* 0x000024c00300780c */ /* 0x000fda0003f06070 */
[----:B------:R-:W-:Y:S05]  /*04e0*/  @!P0 BRA `(.L_x_11) ;  /* 0xfffffff800ec8947 */ /* 0x000fea000383ffff */
[----:B------:R-:W-:Y:S05]  /*04f0*/  EXIT ;  /* 0x000000000000794d */ /* 0x000fea0003800000 */
.L_x_12:
        /* <DEDUP_REMOVED lines=16> */
.L_x_45:


//--------------------- .text.default_function_kernel0 --------------------------
	.section	.text.default_function_kernel0,"ax",@progbits
	.align	128
        .global         default_function_kernel0
        .type           default_function_kernel0,@function
        .size           default_function_kernel0,(.L_x_46 - default_function_kernel0)
        .other          default_function_kernel0,@"STO_CUDA_ENTRY STV_DEFAULT"
default_function_kernel0:
.text.default_function_kernel0:
[----:B------:R-:W-:Y:S01]  /*0000*/  LDC R1, c[0x0][0x37c] ;  /* 0x0000df00ff017b82 */ /* 0x000fe20000000800 */
[----:B------:R-:W0:Y:S07]  /*0010*/  S2R R6, SR_TID.Y ;  /* 0x0000000000067919 */ /* 0x000e2e0000002200 */
[----:B------:R-:W1:Y:S01]  /*0020*/  S2UR UR4, SR_CTAID.X ;  /* 0x00000000000479c3 */ /* 0x000e620000002500 */
[----:B------:R-:W-:Y:S01]  /*0030*/  MOV R31, RZ ;  /* 0x000000ff001f7202 */ /* 0x000fe20000000f00 */
[----:B------:R-:W2:Y:S01]  /*0040*/  LDCU.64 UR8, c[0x0][0x358] ;  /* 0x00006b00ff0877ac */ /* 0x000ea20008000a00 */
[----:B------:R-:W3:Y:S01]  /*0050*/  S2R R5, SR_TID.Z ;  /* 0x0000000000057919 */ /* 0x000ee20000002300 */
[----:B-1----:R-:W-:Y:S01]  /*0060*/  UIADD3 UR4, UPT, UPT, UR4, -0x8, URZ ;  /* 0xfffffff804047890 */ /* 0x002fe2000fffe0ff */
[----:B0-----:R-:W-:-:S02]  /*0070*/  LEA R0, R6, -R6, 0x3 ;  /* 0x8000000606007211 */ /* 0x001fc400078e18ff */
[----:B------:R-:W-:-:S03]  /*0080*/  ISETP.GE.U32.AND P0, PT, R6, 0x6, PT ;  /* 0x000000060600780c */ /* 0x000fc60003f06070 */
[----:B---3--:R-:W-:-:S05]  /*0090*/  IMAD R7, R5, 0x2c, R0 ;  /* 0x0000002c05077824 */ /* 0x008fca00078e0200 */
[C---:B------:R-:W-:Y:S02]  /*00a0*/  IADD3 R3, PT, PT, R7.reuse, 0x1, RZ ;  /* 0x0000000107037810 */ /* 0x040fe40007ffe0ff */
[----:B------:R-:W-:Y:S02]  /*00b0*/  LOP3.LUT R4, R7, 0xffff, RZ, 0xc0, !PT ;  /* 0x0000ffff07047812 */ /* 0x000fe400078ec0ff */
[----:B------:R-:W-:Y:S02]  /*00c0*/  LOP3.LUT R2, R3, 0xffff, RZ, 0xc0, !PT ;  /* 0x0000ffff03027812 */ /* 0x000fe400078ec0ff */
[C---:B------:R-:W-:Y:S02]  /*00d0*/  ISETP.LT.U32.AND P4, PT, R7.reuse, 0x1ad, !P0 ;  /* 0x000001ad0700780c */ /* 0x040fe40004781070 */
[C---:B------:R-:W-:Y:S01]  /*00e0*/  ISETP.LT.U32.AND P5, PT, R7.reuse, 0x1ab, !P0 ;  /* 0x000001ab0700780c */ /* 0x040fe200047a1070 */
[----:B------:R-:W-:Y:S01]  /*00f0*/  IMAD R2, R2, 0x1c72, RZ ;  /* 0x00001c7202027824 */ /* 0x000fe200078e02ff */
[----:B------:R-:W-:-:S02]  /*0100*/  ISETP.LT.U32.AND P0, PT, R7, 0x1aa, !P0 ;  /* 0x000001aa0700780c */ /* 0x000fc40004701070 */
[----:B------:R-:W-:Y:S02]  /*0110*/  IADD3 R6, PT, PT, R7, 0x5, RZ ;  /* 0x0000000507067810 */ /* 0x000fe40007ffe0ff */
[----:B------:R-:W-:Y:S02]  /*0120*/  SHF.R.U32.HI R2, RZ, 0x10, R2 ;  /* 0x00000010ff027819 */ /* 0x000fe40000011602 */
[----:B------:R-:W-:Y:S02]  /*0130*/  LOP3.LUT R13, R6, 0xffff, RZ, 0xc0, !PT ;  /* 0x0000ffff060d7812 */ /* 0x000fe400078ec0ff */
[----:B------:R-:W-:Y:S01]  /*0140*/  PRMT R8, R2, 0x9910, RZ ;  /* 0x0000991002087816 */ /* 0x000fe200000000ff */
[----:B------:R-:W-:Y:S01]  /*0150*/  IMAD R2, R4, 0x1c72, RZ ;  /* 0x00001c7204027824 */ /* 0x000fe200078e02ff */
[----:B------:R-:W-:Y:S01]  /*0160*/  IADD3 R4, PT, PT, R0, 0x6, RZ ;  /* 0x0000000600047810 */ /* 0x000fe20007ffe0ff */
[----:B------:R-:W-:-:S03]  /*0170*/  IMAD R13, R13, 0x1c72, RZ ;  /* 0x00001c720d0d7824 */ /* 0x000fc600078e02ff */
[----:B------:R-:W-:Y:S02]  /*0180*/  SHF.R.U32.HI R0, RZ, 0x10, R2 ;  /* 0x00000010ff007819 */ /* 0x000fe40000011602 */
[C---:B------:R-:W-:Y:S01]  /*0190*/  LEA R2, R8.reuse, R8, 0x3 ;  /* 0x0000000808027211 */ /* 0x040fe200078e18ff */
[----:B------:R-:W-:Y:S01]  /*01a0*/  IMAD R8, R8, 0x31, RZ ;  /* 0x0000003108087824 */ /* 0x000fe200078e02ff */
[----:B------:R-:W-:Y:S02]  /*01b0*/  PRMT R12, R0, 0x9910, RZ ;  /* 0x00009910000c7816 */ /* 0x000fe400000000ff */
[----:B------:R-:W-:Y:S02]  /*01c0*/  IADD3 R0, PT, PT, RZ, -R2, RZ ;  /* 0x80000002ff007210 */ /* 0x000fe40007ffe0ff */
[----:B------:R-:W-:Y:S02]  /*01d0*/  LOP3.LUT R4, R4, 0xffff, RZ, 0xc0, !PT ;  /* 0x0000ffff04047812 */ /* 0x000fe400078ec0ff */
[----:B------:R-:W-:-:S02]  /*01e0*/  PRMT R0, R0, 0x7710, RZ ;  /* 0x0000771000007816 */ /* 0x000fc400000000ff */
[----:B------:R-:W-:Y:S01]  /*01f0*/  LEA R2, R12, R12, 0x3 ;  /* 0x0000000c0c027211 */ /* 0x000fe200078e18ff */
[----:B------:R-:W-:Y:S01]  /*0200*/  IMAD R4, R4, 0x2aab, RZ ;  /* 0x00002aab04047824 */ /* 0x000fe200078e02ff */
[----:B------:R-:W-:Y:S01]  /*0210*/  IADD3 R0, PT, PT, R3, R0, RZ ;  /* 0x0000000003007210 */ /* 0x000fe20007ffe0ff */
[----:B------:R-:W-:Y:S01]  /*0220*/  IMAD R12, R12, 0x31, RZ ;  /* 0x000000310c0c7824 */ /* 0x000fe200078e02ff */
[----:B------:R-:W-:Y:S02]  /*0230*/  IADD3 R2, PT, PT, RZ, -R2, RZ ;  /* 0x80000002ff027210 */ /* 0x000fe40007ffe0ff */
[----:B------:R-:W-:Y:S02]  /*0240*/  IADD3 R3, PT, PT, R7, 0x2, RZ ;  /* 0x0000000207037810 */ /* 0x000fe40007ffe0ff */
[----:B------:R-:W-:Y:S02]  /*0250*/  PRMT R2, R2, 0x7710, RZ ;  /* 0x0000771002027816 */ /* 0x000fe400000000ff */
[----:B------:R-:W-:-:S02]  /*0260*/  LEA.HI R32, R4, R5, RZ, 0xd ;  /* 0x0000000504207211 */ /* 0x000fc400078f68ff */
[----:B------:R-:W-:Y:S02]  /*0270*/  LOP3.LUT R9, R3, 0xffff, RZ, 0xc0, !PT ;  /* 0x0000ffff03097812 */ /* 0x000fe400078ec0ff */
[C---:B------:R-:W-:Y:S02]  /*0280*/  IADD3 R4, PT, PT, R7.reuse, 0x3, RZ ;  /* 0x0000000307047810 */ /* 0x040fe40007ffe0ff */
[----:B------:R-:W-:Y:S01]  /*0290*/  IADD3 R5, PT, PT, R7, 0x4, RZ ;  /* 0x0000000407057810 */ /* 0x000fe20007ffe0ff */
[----:B------:R-:W-:Y:S01]  /*02a0*/  IMAD R9, R9, 0x1c72, RZ ;  /* 0x00001c7209097824 */ /* 0x000fe200078e02ff */
[C---:B------:R-:W-:Y:S02]  /*02b0*/  IADD3 R2, PT, PT, R7.reuse, R2, RZ ;  /* 0x0000000207027210 */ /* 0x040fe40007ffe0ff */
[----:B------:R-:W-:Y:S02]  /*02c0*/  IADD3 R7, PT, PT, R7, 0x6, RZ ;  /* 0x0000000607077810 */ /* 0x000fe40007ffe0ff */
[----:B------:R-:W-:-:S02]  /*02d0*/  LOP3.LUT R10, R4, 0xffff, RZ, 0xc0, !PT ;  /* 0x0000ffff040a7812 */ /* 0x000fc400078ec0ff */
[----:B------:R-:W-:Y:S02]  /*02e0*/  LOP3.LUT R11, R5, 0xffff, RZ, 0xc0, !PT ;  /* 0x0000ffff050b7812 */ /* 0x000fe400078ec0ff */
[----:B------:R-:W-:Y:S01]  /*02f0*/  LOP3.LUT R14, R7, 0xffff, RZ, 0xc0, !PT ;  /* 0x0000ffff070e7812 */ /* 0x000fe200078ec0ff */
[----:B------:R-:W-:Y:S01]  /*0300*/  IMAD R10, R10, 0x1c72, RZ ;  /* 0x00001c720a0a7824 */ /* 0x000fe200078e02ff */
[----:B------:R-:W-:Y:S01]  /*0310*/  SHF.R.U32.HI R9, RZ, 0x10, R9 ;  /* 0x00000010ff097819 */ /* 0x000fe20000011609 */
[----:B------:R-:W-:Y:S01]  /*0320*/  IMAD R11, R11, 0x1c72, RZ ;  /* 0x00001c720b0b7824 */ /* 0x000fe200078e02ff */
[----:B------:R-:W-:Y:S01]  /*0330*/  LOP3.LUT R12, R12, 0xffff, RZ, 0xc0, !PT ;  /* 0x0000ffff0c0c7812 */ /* 0x000fe200078ec0ff */
[----:B------:R-:W-:Y:S01]  /*0340*/  IMAD R15, R14, 0x1c72, RZ ;  /* 0x00001c720e0f7824 */ /* 0x000fe200078e02ff */
[----:B------:R-:W-:Y:S02]  /*0350*/  PRMT R14, R9, 0x9910, RZ ;  /* 0x00009910090e7816 */ /* 0x000fe400000000ff */
[----:B------:R-:W-:-:S02]  /*0360*/  SHF.R.U32.HI R9, RZ, 0x10, R10 ;  /* 0x00000010ff097819 */ /* 0x000fc4000001160a */
[----:B------:R-:W-:Y:S02]  /*0370*/  SHF.R.U32.HI R10, RZ, 0x10, R11 ;  /* 0x00000010ff0a7819 */ /* 0x000fe4000001160b */
[----:B------:R-:W-:Y:S02]  /*0380*/  SHF.R.U32.HI R11, RZ, 0x10, R13 ;  /* 0x00000010ff0b7819 */ /* 0x000fe4000001160d */
[----:B------:R-:W-:Y:S02]  /*0390*/  SHF.R.U32.HI R13, RZ, 0x10, R15 ;  /* 0x00000010ff0d7819 */ /* 0x000fe4000001160f */
[----:B------:R-:W-:Y:S02]  /*03a0*/  PRMT R9, R9, 0x9910, RZ ;  /* 0x0000991009097816 */ /* 0x000fe400000000ff */
[----:B------:R-:W-:Y:S02]  /*03b0*/  PRMT R15, R10, 0x9910, RZ ;  /* 0x000099100a0f7816 */ /* 0x000fe400000000ff */
[----:B------:R-:W-:-:S02]  /*03c0*/  PRMT R17, R13, 0x9910, RZ ;  /* 0x000099100d117816 */ /* 0x000fc400000000ff */
[C---:B------:R-:W-:Y:S01]  /*03d0*/  LEA R10, R14.reuse, R14, 0x3 ;  /* 0x0000000e0e0a7211 */ /* 0x040fe200078e18ff */
[----:B------:R-:W-:Y:S01]  /*03e0*/  IMAD R14, R14, 0x31, RZ ;  /* 0x000000310e0e7824 */ /* 0x000fe200078e02ff */
[----:B------:R-:W-:Y:S02]  /*03f0*/  MOV R13, R9 ;  /* 0x00000009000d7202 */ /* 0x000fe40000000f00 */
[----:B------:R-:W-:Y:S02]  /*0400*/  PRMT R16, R11, 0x9910, RZ ;  /* 0x000099100b107816 */ /* 0x000fe400000000ff */
[----:B------:R-:W-:Y:S02]  /*0410*/  MOV R11, R15 ;  /* 0x0000000f000b7202 */ /* 0x000fe40000000f00 */
[----:B------:R-:W-:Y:S02]  /*0420*/  IADD3 R20, PT, PT, RZ, -R10, RZ ;  /* 0x8000000aff147210 */ /* 0x000fe40007ffe0ff */
[C---:B------:R-:W-:Y:S01]  /*0430*/  LEA R15, R13.reuse, R13, 0x3 ;  /* 0x0000000d0d0f7211 */ /* 0x040fe200078e18ff */
[----:B------:R-:W-:Y:S01]  /*0440*/  IMAD R13, R13, 0x31, RZ ;  /* 0x000000310d0d7824 */ /* 0x000fe200078e02ff */
[----:B------:R-:W-:-:S02]  /*0450*/  MOV R10, R17 ;  /* 0x00000011000a7202 */ /* 0x000fc40000000f00 */
[----:B------:R-:W-:Y:S02]  /*0460*/  IADD3 R15, PT, PT, RZ, -R15, RZ ;  /* 0x8000000fff0f7210 */ /* 0x000fe40007ffe0ff */
[----:B------:R-:W-:Y:S02]  /*0470*/  LEA R18, R10, R10, 0x3 ;  /* 0x0000000a0a127211 */ /* 0x000fe400078e18ff */
[----:B------:R-:W-:Y:S02]  /*0480*/  MOV R9, R16 ;  /* 0x0000001000097202 */ /* 0x000fe40000000f00 */
[----:B------:R-:W-:Y:S02]  /*0490*/  PRMT R15, R15, 0x7710, RZ ;  /* 0x000077100f0f7816 */ /* 0x000fe400000000ff */
[C---:B------:R-:W-:Y:S01]  /*04a0*/  LEA R16, R11.reuse, R11, 0x3 ;  /* 0x0000000b0b107211 */ /* 0x040fe200078e18ff */
[----:B------:R-:W-:Y:S01]  /*04b0*/  IMAD R11, R11, 0x31, RZ ;  /* 0x000000310b0b7824 */ /* 0x000fe200078e02ff */
[----:B------:R-:W-:-:S02]  /*04c0*/  IADD3 R18, PT, PT, RZ, -R18, RZ ;  /* 0x80000012ff127210 */ /* 0x000fc40007ffe0ff */
[----:B------:R-:W-:Y:S02]  /*04d0*/  PRMT R20, R20, 0x7710, RZ ;  /* 0x0000771014147816 */ /* 0x000fe400000000ff */
[----:B------:R-:W-:Y:S02]  /*04e0*/  IADD3 R4, PT, PT, R4, R15, RZ ;  /* 0x0000000f04047210 */ /* 0x000fe40007ffe0ff */
[----:B------:R-:W-:Y:S02]  /*04f0*/  IADD3 R16, PT, PT, RZ, -R16, RZ ;  /* 0x80000010ff107210 */ /* 0x000fe40007ffe0ff */
[----:B------:R-:W-:Y:S02]  /*0500*/  PRMT R18, R18, 0x7710, RZ ;  /* 0x0000771012127816 */ /* 0x000fe400000000ff */
[----:B------:R-:W-:Y:S02]  /*0510*/  PRMT R15, R2, 0x9910, RZ ;  /* 0x00009910020f7816 */ /* 0x000fe400000000ff */
[----:B------:R-:W-:-:S02]  /*0520*/  IADD3 R3, PT, PT, R3, R20, RZ ;  /* 0x0000001403037210 */ /* 0x000fc40007ffe0ff */
[C---:B------:R-:W-:Y:S01]  /*0530*/  LEA R17, R9.reuse, R9, 0x3 ;  /* 0x0000000909117211 */ /* 0x040fe200078e18ff */
[----:B------:R-:W-:Y:S01]  /*0540*/  IMAD R9, R9, 0x31, RZ ;  /* 0x0000003109097824 */ /* 0x000fe200078e02ff */
[----:B------:R-:W-:Y:S02]  /*0550*/  PRMT R16, R16, 0x7710, RZ ;  /* 0x0000771010107816 */ /* 0x000fe400000000ff */
[----:B------:R-:W-:Y:S02]  /*0560*/  IADD3 R7, PT, PT, R7, R18, RZ ;  /* 0x0000001207077210 */ /* 0x000fe40007ffe0ff */
[----:B------:R-:W-:Y:S02]  /*0570*/  LEA R15, R15, -R15, 0x3 ;  /* 0x8000000f0f0f7211 */ /* 0x000fe400078e18ff */
[----:B------:R-:W-:Y:S02]  /*0580*/  PRMT R18, R3, 0x9910, RZ ;  /* 0x0000991003127816 */ /* 0x000fe400000000ff */
[----:B------:R-:W-:-:S02]  /*0590*/  IADD3 R17, PT, PT, RZ, -R17, RZ ;  /* 0x80000011ff117210 */ /* 0x000fc40007ffe0ff */
[----:B------:R-:W-:Y:S02]  /*05a0*/  IADD3 R5, PT, PT, R5, R16, RZ ;  /* 0x0000001005057210 */ /* 0x000fe40007ffe0ff */
[----:B------:R-:W-:Y:S02]  /*05b0*/  LOP3.LUT R15, R15, 0xffff, RZ, 0xc0, !PT ;  /* 0x0000ffff0f0f7812 */ /* 0x000fe400078ec0ff */
[----:B------:R-:W-:Y:S02]  /*05c0*/  PRMT R16, R0, 0x9910, RZ ;  /* 0x0000991000107816 */ /* 0x000fe400000000ff */
[----:B------:R-:W-:Y:S02]  /*05d0*/  LEA R18, R18, -R18, 0x3 ;  /* 0x8000001212127211 */ /* 0x000fe400078e18ff */
[----:B------:R-:W-:Y:S02]  /*05e0*/  PRMT R17, R17, 0x7710, RZ ;  /* 0x0000771011117816 */ /* 0x000fe400000000ff */
[----:B------:R-:W-:Y:S01]  /*05f0*/  IADD3 R33, PT, PT, R15, UR4, R12 ;  /* 0x000000040f217c10 */ /* 0x000fe2000fffe00c */
[----:B------:R-:W-:Y:S01]  /*0600*/  IMAD R12, R10, 0x31, RZ ;  /* 0x000000310a0c7824 */ /* 0x000fe200078e02ff */
[----:B------:R-:W-:-:S02]  /*0610*/  LEA R16, R16, -R16, 0x3 ;  /* 0x8000001010107211 */ /* 0x000fc400078e18ff */
[----:B------:R-:W-:Y:S02]  /*0620*/  LOP3.LUT R14, R14, 0xffff, RZ, 0xc0, !PT ;  /* 0x0000ffff0e0e7812 */ /* 0x000fe400078ec0ff */
[----:B------:R-:W-:Y:S02]  /*0630*/  LOP3.LUT R15, R18, 0xffff, RZ, 0xc0, !PT ;  /* 0x0000ffff120f7812 */ /* 0x000fe400078ec0ff */
[----:B------:R-:W-:Y:S02]  /*0640*/  IADD3 R6, PT, PT, R6, R17, RZ ;  /* 0x0000001106067210 */ /* 0x000fe40007ffe0ff */
[----:B------:R-:W-:Y:S02]  /*0650*/  LOP3.LUT R8, R8, 0xffff, RZ, 0xc0, !PT ;  /* 0x0000ffff08087812 */ /* 0x000fe400078ec0ff */
[----:B------:R-:W-:Y:S02]  /*0660*/  LOP3.LUT R17, R16, 0xffff, RZ, 0xc0, !PT ;  /* 0x0000ffff10117812 */ /* 0x000fe400078ec0ff */
[----:B------:R-:W-:-:S02]  /*0670*/  IADD3 R42, PT, PT, R15, UR4, R14 ;  /* 0x000000040f2a7c10 */ /* 0x000fc4000fffe00e */
[----:B------:R-:W-:Y:S02]  /*0680*/  PRMT R10, R5, 0x9910, RZ ;  /* 0x00009910050a7816 */ /* 0x000fe400000000ff */
[----:B------:R-:W-:Y:S02]  /*0690*/  PRMT R14, R6, 0x9910, RZ ;  /* 0x00009910060e7816 */ /* 0x000fe400000000ff */
[----:B------:R-:W-:Y:S02]  /*06a0*/  PRMT R15, R7, 0x9910, RZ ;  /* 0x00009910070f7816 */ /* 0x000fe400000000ff */
[----:B------:R-:W-:Y:S02]  /*06b0*/  LOP3.LUT R36, R9, 0xffff, RZ, 0xc0, !PT ;  /* 0x0000ffff09247812 */ /* 0x000fe400078ec0ff */
[----:B------:R-:W-:Y:S02]  /*06c0*/  IADD3 R44, PT, PT, R17, UR4, R8 ;  /* 0x00000004112c7c10 */ /* 0x000fe4000fffe008 */
[----:B------:R-:W-:-:S02]  /*06d0*/  LEA R9, R10, -R10, 0x3 ;  /* 0x8000000a0a097211 */ /* 0x000fc400078e18ff */
[----:B------:R-:W-:Y:S02]  /*06e0*/  PRMT R8, R4, 0x9910, RZ ;  /* 0x0000991004087816 */ /* 0x000fe400000000ff */
[----:B------:R-:W-:Y:S02]  /*06f0*/  LEA R10, R14, -R14, 0x3 ;  /* 0x8000000e0e0a7211 */ /* 0x000fe400078e18ff */
[----:B------:R-:W-:Y:S02]  /*0700*/  LEA R14, R15, -R15, 0x3 ;  /* 0x8000000f0f0e7211 */ /* 0x000fe400078e18ff */
[----:B------:R-:W-:Y:S02]  /*0710*/  LEA R8, R8, -R8, 0x3 ;  /* 0x8000000808087211 */ /* 0x000fe400078e18ff */
[----:B------:R-:W-:Y:S02]  /*0720*/  LOP3.LUT R12, R12, 0xffff, RZ, 0xc0, !PT ;  /* 0x0000ffff0c0c7812 */ /* 0x000fe400078ec0ff */
[----:B------:R-:W-:-:S02]  /*0730*/  LOP3.LUT R15, R14, 0xffff, RZ, 0xc0, !PT ;  /* 0x0000ffff0e0f7812 */ /* 0x000fc400078ec0ff */
[----:B------:R-:W-:Y:S02]  /*0740*/  LOP3.LUT R38, R9, 0xffff, RZ, 0xc0, !PT ;  /* 0x0000ffff09267812 */ /* 0x000fe400078ec0ff */
[----:B------:R-:W-:Y:S02]  /*0750*/  LOP3.LUT R13, R13, 0xffff, RZ, 0xc0, !PT ;  /* 0x0000ffff0d0d7812 */ /* 0x000fe400078ec0ff */
[----:B------:R-:W-:Y:S02]  /*0760*/  LOP3.LUT R11, R11, 0xffff, RZ, 0xc0, !PT ;  /* 0x0000ffff0b0b7812 */ /* 0x000fe400078ec0ff */
[----:B------:R-:W-:Y:S02]  /*0770*/  LOP3.LUT R8, R8, 0xffff, RZ, 0xc0, !PT ;  /* 0x0000ffff08087812 */ /* 0x000fe400078ec0ff */
[----:B------:R-:W-:Y:S02]  /*0780*/  LOP3.LUT R9, R10, 0xffff, RZ, 0xc0, !PT ;  /* 0x0000ffff0a097812 */ /* 0x000fe400078ec0ff */
[----:B------:R-:W-:-:S02]  /*0790*/  IADD3 R27, PT, PT, R2, -0x1, RZ ;  /* 0xffffffff021b7810 */ /* 0x000fc40007ffe0ff */
[----:B------:R-:W-:Y:S02]  /*07a0*/  IADD3 R26, PT, PT, R0, -0x1, RZ ;  /* 0xffffffff001a7810 */ /* 0x000fe40007ffe0ff */
[----:B------:R-:W-:Y:S02]  /*07b0*/  IADD3 R25, PT, PT, R3, -0x1, RZ ;  /* 0xffffffff03197810 */ /* 0x000fe40007ffe0ff */
[----:B------:R-:W-:Y:S02]  /*07c0*/  IADD3 R24, PT, PT, R4, -0x1, RZ ;  /* 0xffffffff04187810 */ /* 0x000fe40007ffe0ff */
[----:B------:R-:W-:Y:S02]  /*07d0*/  IADD3 R23, PT, PT, R5, -0x1, RZ ;  /* 0xffffffff05177810 */ /* 0x000fe40007ffe0ff */
[----:B------:R-:W-:Y:S02]  /*07e0*/  IADD3 R22, PT, PT, R6, -0x1, RZ ;  /* 0xffffffff06167810 */ /* 0x000fe40007ffe0ff */
[----:B------:R-:W-:-:S02]  /*07f0*/  IADD3 R20, PT, PT, R7, -0x1, RZ ;  /* 0xffffffff07147810 */ /* 0x000fc40007ffe0ff */
[----:B------:R-:W-:Y:S01]  /*0800*/  IADD3 R34, PT, PT, R15, UR4, R12 ;  /* 0x000000040f227c10 */ /* 0x000fe2000fffe00c */
[----:B------:R-:W-:Y:S01]  /*0810*/  HFMA2 R15, -RZ, RZ, 0, 0 ;  /* 0x00000000ff0f7431 */ /* 0x000fe200000001ff */
[----:B------:R-:W-:Y:S02]  /*0820*/  IADD3 R40, PT, PT, R8, UR4, R13 ;  /* 0x0000000408287c10 */ /* 0x000fe4000fffe00d */
[----:B------:R-:W-:Y:S02]  /*0830*/  IADD3 R38, PT, PT, R38, UR4, R11 ;  /* 0x0000000426267c10 */ /* 0x000fe4000fffe00b */
[----:B------:R-:W-:Y:S02]  /*0840*/  IADD3 R36, PT, PT, R9, UR4, R36 ;  /* 0x0000000409247c10 */ /* 0x000fe4000fffe024 */
[----:B------:R-:W-:Y:S02]  /*0850*/  LOP3.LUT R27, R27, 0xffff, RZ, 0xc0, !PT ;  /* 0x0000ffff1b1b7812 */ /* 0x000fe400078ec0ff */
[----:B------:R-:W-:-:S02]  /*0860*/  LOP3.LUT R26, R26, 0xffff, RZ, 0xc0, !PT ;  /* 0x0000ffff1a1a7812 */ /* 0x000fc400078ec0ff */
[----:B------:R-:W-:Y:S02]  /*0870*/  LOP3.LUT R25, R25, 0xffff, RZ, 0xc0, !PT ;  /* 0x0000ffff19197812 */ /* 0x000fe400078ec0ff */
[----:B------:R-:W-:Y:S02]  /*0880*/  LOP3.LUT R24, R24, 0xffff, RZ, 0xc0, !PT ;  /* 0x0000ffff18187812 */ /* 0x000fe400078ec0ff */
[----:B------:R-:W-:Y:S02]  /*0890*/  LOP3.LUT R23, R23, 0xffff, RZ, 0xc0, !PT ;  /* 0x0000ffff17177812 */ /* 0x000fe400078ec0ff */
[----:B------:R-:W-:Y:S02]  /*08a0*/  LOP3.LUT R22, R22, 0xffff, RZ, 0xc0, !PT ;  /* 0x0000ffff16167812 */ /* 0x000fe400078ec0ff */
[----:B--2---:R-:W-:-:S07]  /*08b0*/  LOP3.LUT R20, R20, 0xffff, RZ, 0xc0, !PT ;  /* 0x0000ffff14147812 */ /* 0x004fce00078ec0ff */
.L_x_42:
[----:B------:R-:W0:Y:S01]  /*08c0*/  S2R R0, SR_TID.Y ;  /* 0x0000000000007919 */ /* 0x000e220000002200 */
[----:B------:R-:W-:Y:S01]  /*08d0*/  MOV R4, 0x400 ;  /* 0x0000040000047802 */ /* 0x000fe20000000f00 */
[C---:B------:R-:W-:Y:S01]  /*08e0*/  IMAD R11, R31.reuse, 0x930, R33 ;  /* 0x000009301f0b7824 */ /* 0x040fe200078e0221 */
[----:B------:R-:W-:Y:S01]  /*08f0*/  UMOV UR4, URZ ;  /* 0x000000ff00047c82 */ /* 0x000fe20008000000 */
[----:B------:R-:W1:Y:S01]  /*0900*/  S2R R13, SR_CgaCtaId ;  /* 0x00000000000d7919 */ /* 0x000e620000008800 */
[----:B------:R-:W-:Y:S01]  /*0910*/  IADD3 R5, PT, PT, R4, 0x6c0, RZ ;  /* 0x000006c004057810 */ /* 0x000fe20007ffe0ff */
[C---:B------:R-:W-:Y:S01]  /*0920*/  IMAD R10, R31.reuse, 0x930, R44 ;  /* 0x000009301f0a7824 */ /* 0x040fe200078e022c */
[----:B------:R-:W2:Y:S01]  /*0930*/  S2R R2, SR_TID.Z ;  /* 0x0000000000027919 */ /* 0x000ea20000002300 */
[C---:B------:R-:W-:Y:S02]  /*0940*/  IMAD R9, R31.reuse, 0x930, R42 ;  /* 0x000009301f097824 */ /* 0x040fe400078e022a */
[C---:B------:R-:W-:Y:S01]  /*0950*/  IMAD R6, R31.reuse, 0x930, R36 ;  /* 0x000009301f067824 */ /* 0x040fe200078e0224 */
[----:B------:R-:W3:Y:S01]  /*0960*/  S2R R3, SR_CTAID.X ;  /* 0x0000000000037919 */ /* 0x000ee20000002500 */
[----:B------:R-:W-:Y:S01]  /*0970*/  IMAD R8, R31, 0x930, R34 ;  /* 0x000009301f087824 */ /* 0x000fe200078e0222 */
[----:B0-----:R-:W-:-:S02]  /*0980*/  LEA R7, R0, -R0, 0x3 ;  /* 0x8000000000077211 */ /* 0x001fc400078e18ff */
[----:B-1----:R-:W-:Y:S01]  /*0990*/  LEA R30, R13, R4, 0x18 ;  /* 0x000000040d1e7211 */ /* 0x002fe200078ec0ff */
[----:B------:R-:W-:Y:S01]  /*09a0*/  IMAD R4, R31, 0x930, R40 ;  /* 0x000009301f047824 */ /* 0x000fe200078e0228 */
[----:B------:R-:W-:Y:S01]  /*09b0*/  LEA R13, R13, R5, 0x18 ;  /* 0x000000050d0d7211 */ /* 0x000fe200078ec0ff */
[----:B------:R-:W-:Y:S01]  /*09c0*/  IMAD R5, R31, 0x930, R38 ;  /* 0x000009301f057824 */ /* 0x000fe200078e0226 */
[----:B------:R-:W-:Y:S01]  /*09d0*/  LEA R29, R0, R30, 0x2 ;  /* 0x0000001e001d7211 */ /* 0x000fe200078e10ff */
[C---:B--2---:R-:W-:Y:S02]  /*09e0*/  IMAD R7, R2.reuse, 0x2c, R7 ;  /* 0x0000002c02077824 */ /* 0x044fe400078e0207 */
[----:B------:R-:W-:-:S03]  /*09f0*/  IMAD R28, R2, 0x240, R13 ;  /* 0x00000240021c7824 */ /* 0x000fc600078e020d */
[----:B---3--:R-:W-:-:S07]  /*0a00*/  LEA R30, R7, R30, 0x2 ;  /* 0x0000001e071e7211 */ /* 0x008fce00078e10ff */
.L_x_41:
[----:B------:R-:W-:Y:S01]  /*0a10*/  BAR.SYNC.DEFER_BLOCKING 0x0 ;  /* 0x0000000000007b1d */ /* 0x000fe20000010000 */
[----:B------:R-:W-:-:S05]  /*0a20*/  ISETP.GT.U32.AND P1, PT, R7, 0x1af, PT ;  /* 0x000001af0700780c */ /* 0x000fca0003f24070 */
[----:B------:R-:W-:Y:S08]  /*0a30*/  BSSY.RECONVERGENT B0, `(.L_x_13) ;  /* 0x000001b000007945 */ /* 0x000ff00003800200 */
[----:B------:R-:W-:Y:S05]  /*0a40*/  @P1 BRA `(.L_x_14) ;  /* 0x0000000000641947 */ /* 0x000fea0003800000 */
[C---:B------:R-:W-:Y:S01]  /*0a50*/  LOP3.LUT P1, RZ, R3.reuse, UR4, RZ, 0xfc, !PT ;  /* 0x0000000403ff7c12 */ /* 0x040fe2000f82fcff */
[----:B------:R-:W-:Y:S01]  /*0a60*/  BSSY.RECONVERGENT B1, `(.L_x_15) ;  /* 0x000000a000017945 */ /* 0x000fe20003800200 */
[----:B------:R-:W-:Y:S01]  /*0a70*/  IADD3 R12, PT, PT, R3, UR4, RZ ;  /* 0x00000004030c7c10 */ /* 0x000fe2000fffe0ff */
[----:B------:R-:W-:-:S03]  /*0a80*/  HFMA2 R13, -RZ, RZ, 0, 0 ;  /* 0x00000000ff0d7431 */ /* 0x000fc600000001ff */
[----:B------:R-:W-:-:S04]  /*0a90*/  ISETP.GT.U32.OR P1, PT, R12, 0x7, !P1 ;  /* 0x000000070c00780c */ /* 0x000fc80004f24470 */
[----:B------:R-:W-:-:S13]  /*0aa0*/  ISETP.GT.U32.OR P2, PT, R27, 0x6, P1 ;  /* 0x000000061b00780c */ /* 0x000fda0000f44470 */
[----:B------:R-:W-:Y:S05]  /*0ab0*/  @P2 BRA `(.L_x_16) ;  /* 0x0000000000102947 */ /* 0x000fea0003800000 */
[----:B------:R-:W0:Y:S01]  /*0ac0*/  LDC.64 R12, c[0x0][0x380] ;  /* 0x0000e000ff0c7b82 */ /* 0x000e220000000a00 */
[----:B------:R-:W-:-:S05]  /*0ad0*/  IADD3 R17, PT, PT, R11, UR4, RZ ;  /* 0x000000040b117c10 */ /* 0x000fca000fffe0ff */
[----:B0-----:R-:W-:-:S06]  /*0ae0*/  IMAD.WIDE R12, R17, 0x4, R12 ;  /* 0x00000004110c7825 */ /* 0x001fcc00078e020c */
[----:B------:R0:W5:Y:S02]  /*0af0*/  LDG.E.CONSTANT R13, desc[UR8][R12.64] ;  /* 0x000000080c0d7981 */ /* 0x000164000c1e9900 */
.L_x_16:
[----:B------:R-:W-:Y:S05]  /*0b00*/  BSYNC.RECONVERGENT B1 ;  /* 0x0000000000017941 */ /* 0x000fea0003800200 */
.L_x_15:
[----:B-----5:R1:W-:Y:S01]  /*0b10*/  STS [R30], R13 ;  /* 0x0000000d1e007388 */ /* 0x0203e20000000800 */
[----:B------:R-:W-:-:S13]  /*0b20*/  ISETP.NE.AND P2, PT, R7, 0x1af, PT ;  /* 0x000001af0700780c */ /* 0x000fda0003f45270 */
[----:B-1----:R-:W-:Y:S05]  /*0b30*/  @!P2 BRA `(.L_x_14) ;  /* 0x000000000028a947 */ /* 0x002fea0003800000 */
[----:B------:R-:W-:Y:S01]  /*0b40*/  ISETP.GT.U32.OR P1, PT, R26, 0x6, P1 ;  /* 0x000000061a00780c */ /* 0x000fe20000f24470 */
[----:B------:R-:W-:Y:S01]  /*0b50*/  BSSY.RECONVERGENT B1, `(.L_x_17) ;  /* 0x0000007000017945 */ /* 0x000fe20003800200 */
[----:B------:R-:W-:-:S11]  /*0b60*/  MOV R13, RZ ;  /* 0x000000ff000d7202 */ /* 0x000fd60000000f00 */
[----:B------:R-:W-:Y:S05]  /*0b70*/  @P1 BRA `(.L_x_18) ;  /* 0x0000000000101947 */ /* 0x000fea0003800000 */
[----:B0-----:R-:W0:Y:S01]  /*0b80*/  LDC.64 R12, c[0x0][0x380] ;  /* 0x0000e000ff0c7b82 */ /* 0x001e220000000a00 */
[----:B------:R-:W-:-:S05]  /*0b90*/  IADD3 R17, PT, PT, R10, UR4, RZ ;  /* 0x000000040a117c10 */ /* 0x000fca000fffe0ff */
[----:B0-----:R-:W-:-:S06]  /*0ba0*/  IMAD.WIDE R12, R17, 0x4, R12 ;  /* 0x00000004110c7825 */ /* 0x001fcc00078e020c */
[----:B------:R1:W5:Y:S02]  /*0bb0*/  LDG.E.CONSTANT R13, desc[UR8][R12.64] ;  /* 0x000000080c0d7981 */ /* 0x000364000c1e9900 */
.L_x_18:
[----:B------:R-:W-:Y:S05]  /*0bc0*/  BSYNC.RECONVERGENT B1 ;  /* 0x0000000000017941 */ /* 0x000fea0003800200 */
.L_x_17:
[----:B-----5:R2:W-:Y:S02]  /*0bd0*/  STS [R30+0x4], R13 ;  /* 0x0000040d1e007388 */ /* 0x0205e40000000800 */
.L_x_14:
[----:B------:R-:W-:Y:S05]  /*0be0*/  BSYNC.RECONVERGENT B0 ;  /* 0x0000000000007941 */ /* 0x000fea0003800200 */
.L_x_13:
[----:B------:R-:W-:Y:S01]  /*0bf0*/  ISETP.GT.U32.AND P1, PT, R7, 0x1ad, PT ;  /* 0x000001ad0700780c */ /* 0x000fe20003f24070 */
[----:B------:R-:W-:Y:S03]  /*0c00*/  BSSY.RECONVERGENT B0, `(.L_x_19) ;  /* 0x0000010000007945 */ /* 0x000fe60003800200 */
[----:B------:R-:W-:-:S13]  /*0c10*/  ISETP.GT.U32.OR P1, PT, R0, 0x5, P1 ;  /* 0x000000050000780c */ /* 0x000fda0000f24470 */
[----:B------:R-:W-:Y:S05]  /*0c20*/  @P1 BRA `(.L_x_20) ;  /* 0x0000000000341947 */ /* 0x000fea0003800000 */
[C---:B------:R-:W-:Y:S01]  /*0c30*/  LOP3.LUT P1, RZ, R3.reuse, UR4, RZ, 0xfc, !PT ;  /* 0x0000000403ff7c12 */ /* 0x040fe2000f82fcff */
[----:B------:R-:W-:Y:S01]  /*0c40*/  BSSY.RECONVERGENT B1, `(.L_x_21) ;  /* 0x000000a000017945 */ /* 0x000fe20003800200 */
[----:B01----:R-:W-:Y:S01]  /*0c50*/  IADD3 R12, PT, PT, R3, UR4, RZ ;  /* 0x00000004030c7c10 */ /* 0x003fe2000fffe0ff */
[----:B--2---:R-:W-:-:S03]  /*0c60*/  HFMA2 R13, -RZ, RZ, 0, 0 ;  /* 0x00000000ff0d7431 */ /* 0x004fc600000001ff */
[----:B------:R-:W-:-:S04]  /*0c70*/  ISETP.GT.U32.OR P1, PT, R12, 0x7, !P1 ;  /* 0x000000070c00780c */ /* 0x000fc80004f24470 */
[----:B------:R-:W-:-:S13]  /*0c80*/  ISETP.GT.U32.OR P1, PT, R25, 0x6, P1 ;  /* 0x000000061900780c */ /* 0x000fda0000f24470 */
[----:B------:R-:W-:Y:S05]  /*0c90*/  @P1 BRA `(.L_x_22) ;  /* 0x0000000000101947 */ /* 0x000fea0003800000 */
[----:B------:R-:W0:Y:S01]  /*0ca0*/  LDC.64 R12, c[0x0][0x380] ;  /* 0x0000e000ff0c7b82 */ /* 0x000e220000000a00 */
[----:B------:R-:W-:-:S05]  /*0cb0*/  IADD3 R17, PT, PT, R9, UR4, RZ ;  /* 0x0000000409117c10 */ /* 0x000fca000fffe0ff */
[----:B0-----:R-:W-:-:S06]  /*0cc0*/  IMAD.WIDE R12, R17, 0x4, R12 ;  /* 0x00000004110c7825 */ /* 0x001fcc00078e020c */
[----:B------:R0:W5:Y:S02]  /*0cd0*/  LDG.E.CONSTANT R13, desc[UR8][R12.64] ;  /* 0x000000080c0d7981 */ /* 0x000164000c1e9900 */
.L_x_22:
[----:B------:R-:W-:Y:S05]  /*0ce0*/  BSYNC.RECONVERGENT B1 ;  /* 0x0000000000017941 */ /* 0x000fea0003800200 */
.L_x_21:
[----:B-----5:R3:W-:Y:S02]  /*0cf0*/  STS [R30+0x8], R13 ;  /* 0x0000080d1e007388 */ /* 0x0207e40000000800 */
.L_x_20:
[----:B------:R-:W-:Y:S05]  /*0d00*/  BSYNC.RECONVERGENT B0 ;  /* 0x0000000000007941 */ /* 0x000fea0003800200 */
.L_x_19:
[----:B------:R-:W-:Y:S04]  /*0d10*/  BSSY.RECONVERGENT B0, `(.L_x_23) ;  /* 0x000000f000007945 */ /* 0x000fe80003800200 */
[----:B------:R-:W-:Y:S05]  /*0d20*/  @!P4 BRA `(.L_x_24) ;  /* 0x000000000034c947 */ /* 0x000fea0003800000 */
[C---:B------:R-:W-:Y:S01]  /*0d30*/  LOP3.LUT P1, RZ, R3.reuse, UR4, RZ, 0xfc, !PT ;  /* 0x0000000403ff7c12 */ /* 0x040fe2000f82fcff */
[----:B------:R-:W-:Y:S01]  /*0d40*/  BSSY.RECONVERGENT B1, `(.L_x_25) ;  /* 0x000000a000017945 */ /* 0x000fe20003800200 */
[----:B01----:R-:W-:Y:S02]  /*0d50*/  IADD3 R12, PT, PT, R3, UR4, RZ ;  /* 0x00000004030c7c10 */ /* 0x003fe4000fffe0ff */
[----:B--23--:R-:W-:Y:S02]  /*0d60*/  MOV R13, RZ ;  /* 0x000000ff000d7202 */ /* 0x00cfe40000000f00 */
[----:B------:R-:W-:-:S04]  /*0d70*/  ISETP.GT.U32.OR P1, PT, R12, 0x7, !P1 ;  /* 0x000000070c00780c */ /* 0x000fc80004f24470 */
[----:B------:R-:W-:-:S13]  /*0d80*/  ISETP.GT.U32.OR P1, PT, R24, 0x6, P1 ;  /* 0x000000061800780c */ /* 0x000fda0000f24470 */
[----:B------:R-:W-:Y:S05]  /*0d90*/  @P1 BRA `(.L_x_26) ;  /* 0x0000000000101947 */ /* 0x000fea0003800000 */
[----:B------:R-:W0:Y:S01]  /*0da0*/  LDC.64 R12, c[0x0][0x380] ;  /* 0x0000e000ff0c7b82 */ /* 0x000e220000000a00 */
[----:B------:R-:W-:-:S05]  /*0db0*/  IADD3 R17, PT, PT, R4, UR4, RZ ;  /* 0x0000000404117c10 */ /* 0x000fca000fffe0ff */
[----:B0-----:R-:W-:-:S06]  /*0dc0*/  IMAD.WIDE R12, R17, 0x4, R12 ;  /* 0x00000004110c7825 */ /* 0x001fcc00078e020c */
[----:B------:R0:W5:Y:S02]  /*0dd0*/  LDG.E.CONSTANT R13, desc[UR8][R12.64] ;  /* 0x000000080c0d7981 */ /* 0x000164000c1e9900 */
.L_x_26:
[----:B------:R-:W-:Y:S05]  /*0de0*/  BSYNC.RECONVERGENT B1 ;  /* 0x0000000000017941 */ /* 0x000fea0003800200 */
.L_x_25:
[----:B-----5:R4:W-:Y:S02]  /*0df0*/  STS [R30+0xc], R13 ;  /* 0x00000c0d1e007388 */ /* 0x0209e40000000800 */
.L_x_24:
[----:B------:R-:W-:Y:S05]  /*0e00*/  BSYNC.RECONVERGENT B0 ;  /* 0x0000000000007941 */ /* 0x000fea0003800200 */
.L_x_23:
[----:B------:R-:W-:Y:S01]  /*0e10*/  ISETP.GT.U32.AND P1, PT, R7, 0x1ab, PT ;  /* 0x000001ab0700780c */ /* 0x000fe20003f24070 */
[----:B------:R-:W-:Y:S03]  /*0e20*/  BSSY.RECONVERGENT B0, `(.L_x_27) ;  /* 0x0000010000007945 */ /* 0x000fe60003800200 */
[----:B------:R-:W-:-:S13]  /*0e30*/  ISETP.GT.U32.OR P1, PT, R0, 0x5, P1 ;  /* 0x000000050000780c */ /* 0x000fda0000f24470 */
[----:B------:R-:W-:Y:S05]  /*0e40*/  @P1 BRA `(.L_x_28) ;  /* 0x0000000000341947 */ /* 0x000fea0003800000 */
[C---:B------:R-:W-:Y:S01]  /*0e50*/  LOP3.LUT P1, RZ, R3.reuse, UR4, RZ, 0xfc, !PT ;  /* 0x0000000403ff7c12 */ /* 0x040fe2000f82fcff */
[----:B------:R-:W-:Y:S01]  /*0e60*/  BSSY.RECONVERGENT B1, `(.L_x_29) ;  /* 0x000000a000017945 */ /* 0x000fe20003800200 */
[----:B01----:R-:W-:Y:S01]  /*0e70*/  IADD3 R12, PT, PT, R3, UR4, RZ ;  /* 0x00000004030c7c10 */ /* 0x003fe2000fffe0ff */
[----:B--234-:R-:W-:-:S03]  /*0e80*/  HFMA2 R13, -RZ, RZ, 0, 0 ;  /* 0x00000000ff0d7431 */ /* 0x01cfc600000001ff */
[----:B------:R-:W-:-:S04]  /*0e90*/  ISETP.GT.U32.OR P1, PT, R12, 0x7, !P1 ;  /* 0x000000070c00780c */ /* 0x000fc80004f24470 */
[----:B------:R-:W-:-:S13]  /*0ea0*/  ISETP.GT.U32.OR P1, PT, R23, 0x6, P1 ;  /* 0x000000061700780c */ /* 0x000fda0000f24470 */
[----:B------:R-:W-:Y:S05]  /*0eb0*/  @P1 BRA `(.L_x_30) ;  /* 0x0000000000101947 */ /* 0x000fea0003800000 */
[----:B------:R-:W0:Y:S01]  /*0ec0*/  LDC.64 R12, c[0x0][0x380] ;  /* 0x0000e000ff0c7b82 */ /* 0x000e220000000a00 */
[----:B------:R-:W-:-:S05]  /*0ed0*/  IADD3 R17, PT, PT, R5, UR4, RZ ;  /* 0x0000000405117c10 */ /* 0x000fca000fffe0ff */
[----:B0-----:R-:W-:-:S06]  /*0ee0*/  IMAD.WIDE R12, R17, 0x4, R12 ;  /* 0x00000004110c7825 */ /* 0x001fcc00078e020c */
[----:B------:R0:W5:Y:S02]  /*0ef0*/  LDG.E.CONSTANT R13, desc[UR8][R12.64] ;  /* 0x000000080c0d7981 */ /* 0x000164000c1e9900 */
.L_x_30:
[----:B------:R-:W-:Y:S05]  /*0f00*/  BSYNC.RECONVERGENT B1 ;  /* 0x0000000000017941 */ /* 0x000fea0003800200 */
.L_x_29:
[----:B-----5:R1:W-:Y:S02]  /*0f10*/  STS [R30+0x10], R13 ;  /* 0x0000100d1e007388 */ /* 0x0203e40000000800 */
.L_x_28:
[----:B------:R-:W-:Y:S05]  /*0f20*/  BSYNC.RECONVERGENT B0 ;  /* 0x0000000000007941 */ /* 0x000fea0003800200 */
.L_x_27:
[----:B------:R-:W-:Y:S04]  /*0f30*/  BSSY.RECONVERGENT B0, `(.L_x_31) ;  /* 0x000000f000007945 */ /* 0x000fe80003800200 */
[----:B------:R-:W-:Y:S05]  /*0f40*/  @!P5 BRA `(.L_x_32) ;  /* 0x000000000034d947 */ /* 0x000fea0003800000 */
[C---:B------:R-:W-:Y:S01]  /*0f50*/  LOP3.LUT P1, RZ, R3.reuse, UR4, RZ, 0xfc, !PT ;  /* 0x0000000403ff7c12 */ /* 0x040fe2000f82fcff */
[----:B------:R-:W-:Y:S01]  /*0f60*/  BSSY.RECONVERGENT B1, `(.L_x_33) ;  /* 0x000000a000017945 */ /* 0x000fe20003800200 */
[----:B01----:R-:W-:Y:S02]  /*0f70*/  IADD3 R12, PT, PT, R3, UR4, RZ ;  /* 0x00000004030c7c10 */ /* 0x003fe4000fffe0ff */
[----:B--234-:R-:W-:Y:S02]  /*0f80*/  MOV R13, RZ ;  /* 0x000000ff000d7202 */ /* 0x01cfe40000000f00 */
[----:B------:R-:W-:-:S04]  /*0f90*/  ISETP.GT.U32.OR P1, PT, R12, 0x7, !P1 ;  /* 0x000000070c00780c */ /* 0x000fc80004f24470 */
[----:B------:R-:W-:-:S13]  /*0fa0*/  ISETP.GT.U32.OR P1, PT, R22, 0x6, P1 ;  /* 0x000000061600780c */ /* 0x000fda0000f24470 */
[----:B------:R-:W-:Y:S05]  /*0fb0*/  @P1 BRA `(.L_x_34) ;  /* 0x0000000000101947 */ /* 0x000fea0003800000 */
[----:B------:R-:W0:Y:S01]  /*0fc0*/  LDC.64 R12, c[0x0][0x380] ;  /* 0x0000e000ff0c7b82 */ /* 0x000e220000000a00 */
[----:B------:R-:W-:-:S05]  /*0fd0*/  IADD3 R17, PT, PT, R6, UR4, RZ ;  /* 0x0000000406117c10 */ /* 0x000fca000fffe0ff */
[----:B0-----:R-:W-:-:S06]  /*0fe0*/  IMAD.WIDE R12, R17, 0x4, R12 ;  /* 0x00000004110c7825 */ /* 0x001fcc00078e020c */
[----:B------:R0:W5:Y:S02]  /*0ff0*/  LDG.E.CONSTANT R13, desc[UR8][R12.64] ;  /* 0x000000080c0d7981 */ /* 0x000164000c1e9900 */
.L_x_34:
[----:B------:R-:W-:Y:S05]  /*1000*/  BSYNC.RECONVERGENT B1 ;  /* 0x0000000000017941 */ /* 0x000fea0003800200 */
.L_x_33:
[----:B-----5:R1:W-:Y:S02]  /*1010*/  STS [R30+0x14], R13 ;  /* 0x0000140d1e007388 */ /* 0x0203e40000000800 */
.L_x_32:
[----:B------:R-:W-:Y:S05]  /*1020*/  BSYNC.RECONVERGENT B0 ;  /* 0x0000000000007941 */ /* 0x000fea0003800200 */
.L_x_31:
[----:B------:R-:W-:Y:S04]  /*1030*/  BSSY.RECONVERGENT B0, `(.L_x_35) ;  /* 0x000000f000007945 */ /* 0x000fe80003800200 */
[----:B------:R-:W-:Y:S05]  /*1040*/  @!P0 BRA `(.L_x_36) ;  /* 0x0000000000348947 */ /* 0x000fea0003800000 */
        /* <DEDUP_REMOVED lines=11> */
.L_x_38:
[----:B------:R-:W-:Y:S05]  /*1100*/  BSYNC.RECONVERGENT B1 ;  /* 0x0000000000017941 */ /* 0x000fea0003800200 */
.L_x_37:
[----:B-----5:R1:W-:Y:S02]  /*1110*/  STS [R30+0x18], R13 ;  /* 0x0000180d1e007388 */ /* 0x0203e40000000800 */
.L_x_36:
[----:B------:R-:W-:Y:S05]  /*1120*/  BSYNC.RECONVERGENT B0 ;  /* 0x0000000000007941 */ /* 0x000fea0003800200 */
.L_x_35:
[----:B------:R-:W5:Y:S01]  /*1130*/  S2R R21, SR_CTAID.Z ;  /* 0x0000000000157919 */ /* 0x000f620000002700 */
[----:B01234-:R-:W0:Y:S01]  /*1140*/  LDC.64 R12, c[0x0][0x388] ;  /* 0x0000e200ff0c7b82 */ /* 0x01fe220000000a00 */
[----:B-----5:R-:W-:-:S04]  /*1150*/  IMAD R17, R21, 0xa, R2 ;  /* 0x0000000a15117824 */ /* 0x020fc800078e0202 */
[----:B------:R-:W-:-:S04]  /*1160*/  IMAD R17, R17, 0x6c0, RZ ;  /* 0x000006c011117824 */ /* 0x000fc800078e02ff */
[----:B------:R-:W-:-:S04]  /*1170*/  IMAD R14, R0, 0x3f, R17 ;  /* 0x0000003f000e7824 */ /* 0x000fc800078e0211 */
[----:B------:R-:W-:-:S05]  /*1180*/  IMAD R14, R31, 0x1b0, R14 ;  /* 0x000001b01f0e7824 */ /* 0x000fca00078e020e */
[----:B------:R-:W-:-:S05]  /*1190*/  IADD3 R17, PT, PT, R14, UR4, RZ ;  /* 0x000000040e117c10 */ /* 0x000fca000fffe0ff */
[----:B0-----:R-:W-:-:S05]  /*11a0*/  IMAD.WIDE.U32 R12, R17, 0x4, R12 ;  /* 0x00000004110c7825 */ /* 0x001fca00078e000c */
[----:B------:R-:W2:Y:S04]  /*11b0*/  LDG.E.CONSTANT R17, desc[UR8][R12.64] ;  /* 0x000000080c117981 */ /* 0x000ea8000c1e9900 */
[----:B------:R-:W3:Y:S01]  /*11c0*/  LDG.E.CONSTANT R35, desc[UR8][R12.64+0xc] ;  /* 0x00000c080c237981 */ /* 0x000ee2000c1e9900 */
[----:B------:R-:W0:Y:S01]  /*11d0*/  S2UR UR6, SR_CgaCtaId ;  /* 0x00000000000679c3 */ /* 0x000e220000008800 */
[----:B------:R-:W-:Y:S01]  /*11e0*/  UMOV UR5, 0x400 ;  /* 0x0000040000057882 */ /* 0x000fe20000000000 */
[----:B------:R-:W-:Y:S01]  /*11f0*/  IMAD R19, R0, 0x15, RZ ;  /* 0x0000001500137824 */ /* 0x000fe200078e02ff */
[----:B------:R-:W-:Y:S01]  /*1200*/  UIADD3 UR5, UPT, UPT, UR5, 0x6c0, URZ ;  /* 0x000006c005057890 */ /* 0x000fe2000fffe0ff */
[----:B------:R-:W4:Y:S02]  /*1210*/  LDG.E.CONSTANT R37, desc[UR8][R12.64+0x18] ;  /* 0x000018080c257981 */ /* 0x000f24000c1e9900 */
[----:B------:R-:W-:-:S02]  /*1220*/  IMAD R14, R2, 0x90, R19 ;  /* 0x00000090020e7824 */ /* 0x000fc400078e0213 */
[----:B------:R-:W5:Y:S04]  /*1230*/  LDG.E.CONSTANT R39, desc[UR8][R12.64+0x24] ;  /* 0x000024080c277981 */ /* 0x000f68000c1e9900 */
[----:B------:R-:W5:Y:S04]  /*1240*/  LDG.E.CONSTANT R41, desc[UR8][R12.64+0x30] ;  /* 0x000030080c297981 */ /* 0x000f68000c1e9900 */
[----:B------:R-:W5:Y:S04]  /*1250*/  LDG.E.CONSTANT R43, desc[UR8][R12.64+0x3c] ;  /* 0x00003c080c2b7981 */ /* 0x000f68000c1e9900 */
[----:B------:R-:W5:Y:S01]  /*1260*/  LDG.E.CONSTANT R19, desc[UR8][R12.64+0x48] ;  /* 0x000048080c137981 */ /* 0x000f62000c1e9900 */
[----:B0-----:R-:W-:-:S03]  /*1270*/  ULEA UR5, UR6, UR5, 0x18 ;  /* 0x0000000506057291 */ /* 0x001fc6000f8ec0ff */
[----:B------:R-:W5:Y:S04]  /*1280*/  LDG.E.CONSTANT R45, desc[UR8][R12.64+0x54] ;  /* 0x000054080c2d7981 */ /* 0x000f68000c1e9900 */
[----:B------:R-:W5:Y:S01]  /*1290*/  LDG.E.CONSTANT R18, desc[UR8][R12.64+0x60] ;  /* 0x000060080c127981 */ /* 0x000f62000c1e9900 */
[----:B------:R-:W-:-:S05]  /*12a0*/  LEA R16, R14, UR5, 0x2 ;  /* 0x000000050e107c11 */ /* 0x000fca000f8e10ff */
[----:B--2---:R0:W-:Y:S04]  /*12b0*/  STS [R16], R17 ;  /* 0x0000001110007388 */ /* 0x0041e80000000800 */
[----:B---3--:R1:W-:Y:S04]  /*12c0*/  STS [R16+0x4], R35 ;  /* 0x0000042310007388 */ /* 0x0083e80000000800 */
[----:B----4-:R2:W-:Y:S04]  /*12d0*/  STS [R16+0x8], R37 ;  /* 0x0000082510007388 */ /* 0x0105e80000000800 */
[----:B0-----:R-:W3:Y:S04]  /*12e0*/  LDG.E.CONSTANT R17, desc[UR8][R12.64+0x6c] ;  /* 0x00006c080c117981 */ /* 0x001ee8000c1e9900 */
[----:B-1----:R-:W4:Y:S04]  /*12f0*/  LDG.E.CONSTANT R35, desc[UR8][R12.64+0x78] ;  /* 0x000078080c237981 */ /* 0x002f28000c1e9900 */
[----:B-----5:R0:W-:Y:S04]  /*1300*/  STS [R16+0xc], R39 ;  /* 0x00000c2710007388 */ /* 0x0201e80000000800 */
[----:B------:R1:W-:Y:S04]  /*1310*/  STS [R16+0x10], R41 ;  /* 0x0000102910007388 */ /* 0x0003e80000000800 */
[----:B------:R5:W-:Y:S04]  /*1320*/  STS [R16+0x14], R43 ;  /* 0x0000142b10007388 */ /* 0x000be80000000800 */
[----:B------:R5:W-:Y:S04]  /*1330*/  STS [R16+0x18], R19 ;  /* 0x0000181310007388 */ /* 0x000be80000000800 */
[----:B--2---:R-:W2:Y:S04]  /*1340*/  LDG.E.CONSTANT R37, desc[UR8][R12.64+0x84] ;  /* 0x000084080c257981 */ /* 0x004ea8000c1e9900 */
[----:B0-----:R-:W2:Y:S04]  /*1350*/  LDG.E.CONSTANT R39, desc[UR8][R12.64+0x90] ;  /* 0x000090080c277981 */ /* 0x001ea8000c1e9900 */
[----:B-1----:R-:W2:Y:S04]  /*1360*/  LDG.E.CONSTANT R41, desc[UR8][R12.64+0x9c] ;  /* 0x00009c080c297981 */ /* 0x002ea8000c1e9900 */
[----:B-----5:R-:W5:Y:S04]  /*1370*/  LDG.E.CONSTANT R43, desc[UR8][R12.64+0xa8] ;  /* 0x0000a8080c2b7981 */ /* 0x020f68000c1e9900 */
[----:B------:R-:W5:Y:S04]  /*1380*/  LDG.E.CONSTANT R19, desc[UR8][R12.64+0xc0] ;  /* 0x0000c0080c137981 */ /* 0x000f68000c1e9900 */
[----:B---3--:R0:W-:Y:S04]  /*1390*/  STS [R16+0x24], R17 ;  /* 0x0000241110007388 */ /* 0x0081e80000000800 */
[----:B----4-:R1:W-:Y:S04]  /*13a0*/  STS [R16+0x28], R35 ;  /* 0x0000282310007388 */ /* 0x0103e80000000800 */
[----:B0-----:R-:W3:Y:S04]  /*13b0*/  LDG.E.CONSTANT R17, desc[UR8][R12.64+0xb4] ;  /* 0x0000b4080c117981 */ /* 0x001ee8000c1e9900 */
[----:B-1----:R-:W4:Y:S04]  /*13c0*/  LDG.E.CONSTANT R35, desc[UR8][R12.64+0xcc] ;  /* 0x0000cc080c237981 */ /* 0x002f28000c1e9900 */
[----:B------:R0:W-:Y:S04]  /*13d0*/  STS [R16+0x1c], R45 ;  /* 0x00001c2d10007388 */ /* 0x0001e80000000800 */
[----:B------:R0:W-:Y:S04]  /*13e0*/  STS [R16+0x20], R18 ;  /* 0x0000201210007388 */ /* 0x0001e80000000800 */
[----:B--2---:R0:W-:Y:S04]  /*13f0*/  STS [R16+0x2c], R37 ;  /* 0x00002c2510007388 */ /* 0x0041e80000000800 */
[----:B------:R0:W-:Y:S04]  /*1400*/  STS [R16+0x30], R39 ;  /* 0x0000302710007388 */ /* 0x0001e80000000800 */
[----:B------:R0:W-:Y:S04]  /*1410*/  STS [R16+0x34], R41 ;  /* 0x0000342910007388 */ /* 0x0001e80000000800 */
[----:B-----5:R0:W-:Y:S04]  /*1420*/  STS [R16+0x38], R43 ;  /* 0x0000382b10007388 */ /* 0x0201e80000000800 */
[----:B------:R0:W-:Y:S01]  /*1430*/  STS [R16+0x40], R19 ;  /* 0x0000401310007388 */ /* 0x0001e20000000800 */
[----:B------:R-:W-:Y:S01]  /*1440*/  ISETP.GT.U32.AND P1, PT, R32, 0x9, PT ;  /* 0x000000092000780c */ /* 0x000fe20003f24070 */
[----:B------:R-:W-:Y:S02]  /*1450*/  BSSY.RECONVERGENT B0, `(.L_x_39) ;  /* 0x0000014000007945 */ /* 0x000fe40003800200 */
[----:B---3--:R0:W-:Y:S04]  /*1460*/  STS [R16+0x3c], R17 ;  /* 0x00003c1110007388 */ /* 0x0081e80000000800 */
[----:B----4-:R0:W-:Y:S06]  /*1470*/  STS [R16+0x44], R35 ;  /* 0x0000442310007388 */ /* 0x0101ec0000000800 */
[----:B------:R-:W-:Y:S05]  /*1480*/  @P1 BRA `(.L_x_40) ;  /* 0x0000000000401947 */ /* 0x000fea0003800000 */
[C---:B------:R-:W-:Y:S02]  /*1490*/  ISETP.GE.U32.AND P3, PT, R14.reuse, 0x58e, PT ;  /* 0x0000058e0e00780c */ /* 0x040fe40003f66070 */
[C---:B------:R-:W-:Y:S02]  /*14a0*/  ISETP.GE.U32.AND P2, PT, R14.reuse, 0x58d, PT ;  /* 0x0000058d0e00780c */ /* 0x040fe40003f46070 */
[----:B------:R-:W-:Y:S02]  /*14b0*/  ISETP.GE.U32.AND P1, PT, R14, 0x58c, PT ;  /* 0x0000058c0e00780c */ /* 0x000fe40003f26070 */
[----:B------:R-:W-:Y:S02]  /*14c0*/  LEA R14, R2, R7, 0x2 ;  /* 0x00000007020e7211 */ /* 0x000fe400078e10ff */
[C---:B------:R-:W-:Y:S02]  /*14d0*/  ISETP.LT.U32.AND P3, PT, R0.reuse, 0x6, !P3 ;  /* 0x000000060000780c */ /* 0x040fe40005f61070 */
[----:B------:R-:W-:-:S02]  /*14e0*/  ISETP.LT.U32.AND P2, PT, R0, 0x6, !P2 ;  /* 0x000000060000780c */ /* 0x000fc40005741070 */
[----:B------:R-:W-:Y:S02]  /*14f0*/  ISETP.LT.U32.AND P1, PT, R0, 0x6, !P1 ;  /* 0x000000060000780c */ /* 0x000fe40004f21070 */
[C---:B------:R-:W-:Y:S02]  /*1500*/  ISETP.GT.U32.OR P3, PT, R14.reuse, 0x1d9, !P3 ;  /* 0x000001d90e00780c */ /* 0x040fe40005f64470 */
[C---:B------:R-:W-:Y:S02]  /*1510*/  ISETP.GT.U32.OR P2, PT, R14.reuse, 0x1d9, !P2 ;  /* 0x000001d90e00780c */ /* 0x040fe40005744470 */
[----:B------:R-:W-:-:S09]  /*1520*/  ISETP.GT.U32.OR P1, PT, R14, 0x1d9, !P1 ;  /* 0x000001d90e00780c */ /* 0x000fd20004f24470 */
[----:B0-----:R-:W2:Y:S04]  /*1530*/  @!P3 LDG.E.CONSTANT R17, desc[UR8][R12.64+0xd8] ;  /* 0x0000d8080c11b981 */ /* 0x001ea8000c1e9900 */
[----:B------:R-:W3:Y:S04]  /*1540*/  @!P2 LDG.E.CONSTANT R19, desc[UR8][R12.64+0xe4] ;  /* 0x0000e4080c13a981 */ /* 0x000ee8000c1e9900 */
[----:B------:R-:W4:Y:S04]  /*1550*/  @!P1 LDG.E.CONSTANT R35, desc[UR8][R12.64+0xf0] ;  /* 0x0000f0080c239981 */ /* 0x000f28000c1e9900 */
[----:B--2---:R1:W-:Y:S04]  /*1560*/  @!P3 STS [R16+0x48], R17 ;  /* 0x000048111000b388 */ /* 0x0043e80000000800 */
[----:B---3--:R1:W-:Y:S04]  /*1570*/  @!P2 STS [R16+0x4c], R19 ;  /* 0x00004c131000a388 */ /* 0x0083e80000000800 */
[----:B----4-:R1:W-:Y:S02]  /*1580*/  @!P1 STS [R16+0x50], R35 ;  /* 0x0000502310009388 */ /* 0x0103e40000000800 */
.L_x_40:
[----:B------:R-:W-:Y:S05]  /*1590*/  BSYNC.RECONVERGENT B0 ;  /* 0x0000000000007941 */ /* 0x000fea0003800200 */
.L_x_39:
[----:B------:R-:W-:Y:S01]  /*15a0*/  BAR.SYNC.DEFER_BLOCKING 0x0 ;  /* 0x0000000000007b1d */ /* 0x000fe20000010000 */
[----:B------:R-:W-:-:S04]  /*15b0*/  UIADD3 UR4, UPT, UPT, UR4, 0x1, URZ ;  /* 0x0000000104047890 */ /* 0x000fc8000fffe0ff */
[----:B------:R-:W-:Y:S01]  /*15c0*/  UISETP.NE.AND UP0, UPT, UR4, 0x3, UPT ;  /* 0x000000030400788c */ /* 0x000fe2000bf05270 */
[----:B------:R-:W-:Y:S04]  /*15d0*/  LDS R12, [R29] ;  /* 0x000000001d0c7984 */ /* 0x000fe80000000800 */
[----:B01----:R-:W0:Y:S04]  /*15e0*/  LDS.128 R16, [R28] ;  /* 0x000000001c107984 */ /* 0x003e280000000c00 */
[----:B------:R-:W1:Y:S04]  /*15f0*/  LDS R14, [R29+0x4] ;  /* 0x000004001d0e7984 */ /* 0x000e680000000800 */
[----:B------:R-:W2:Y:S04]  /*1600*/  LDS R13, [R29+0x8] ;  /* 0x000008001d0d7984 */ /* 0x000ea80000000800 */
[----:B------:R-:W-:Y:S01]  /*1610*/  LDS R35, [R29+0x28] ;  /* 0x000028001d237984 */ /* 0x000fe20000000800 */
[----:B0-----:R-:W-:-:S03]  /*1620*/  FFMA R15, R12, R16, R15 ;  /* 0x000000100c0f7223 */ /* 0x001fc6000000000f */
[----:B------:R-:W0:Y:S01]  /*1630*/  LDS R16, [R29+0x24] ;  /* 0x000024001d107984 */ /* 0x000e220000000800 */
[----:B-1----:R-:W-:-:S03]  /*1640*/  FFMA R14, R14, R17, R15 ;  /* 0x000000110e0e7223 */ /* 0x002fc6000000000f */
[----:B------:R-:W-:Y:S01]  /*1650*/  LDS R17, [R29+0x48] ;  /* 0x000048001d117984 */ /* 0x000fe20000000800 */
[----:B--2---:R-:W-:-:S03]  /*1660*/  FFMA R37, R13, R18, R14 ;  /* 0x000000120d257223 */ /* 0x004fc6000000000e */
[----:B------:R-:W1:Y:S04]  /*1670*/  LDS.128 R12, [R28+0x10] ;  /* 0x000010001c0c7984 */ /* 0x000e680000000c00 */
[----:B------:R-:W2:Y:S01]  /*1680*/  LDS R18, [R29+0x2c] ;  /* 0x00002c001d127984 */ /* 0x000ea20000000800 */
[----:B0-----:R-:W-:-:S04]  /*1690*/  FFMA R16, R16, R19, R37 ;  /* 0x0000001310107223 */ /* 0x001fc80000000025 */
[----:B-1----:R-:W-:Y:S02]  /*16a0*/  FFMA R35, R35, R12, R16 ;  /* 0x0000000c23237223 */ /* 0x002fe40000000010 */
[----:B------:R-:W0:Y:S02]  /*16b0*/  LDS R12, [R29+0x4c] ;  /* 0x00004c001d0c7984 */ /* 0x000e240000000800 */
[----:B--2---:R-:W-:Y:S02]  /*16c0*/  FFMA R18, R18, R13, R35 ;  /* 0x0000000d12127223 */ /* 0x004fe40000000023 */
[----:B------:R-:W-:Y:S02]  /*16d0*/  LDS R35, [R29+0x50] ;  /* 0x000050001d237984 */ /* 0x000fe40000000800 */
[----:B------:R-:W-:Y:S02]  /*16e0*/  FFMA R37, R17, R14, R18 ;  /* 0x0000000e11257223 */ /* 0x000fe40000000012 */
[----:B------:R-:W1:Y:S04]  /*16f0*/  LDS.128 R16, [R28+0x20] ;  /* 0x000020001c107984 */ /* 0x000e680000000c00 */
[----:B------:R-:W2:Y:S04]  /*1700*/  LDS R14, [R29+0x6c] ;  /* 0x00006c001d0e7984 */ /* 0x000ea80000000800 */
[----:B------:R-:W3:Y:S01]  /*1710*/  LDS R13, [R29+0x70] ;  /* 0x000070001d0d7984 */ /* 0x000ee20000000800 */
[----:B0-----:R-:W-:-:S04]  /*1720*/  FFMA R12, R12, R15, R37 ;  /* 0x0000000f0c0c7223 */ /* 0x001fc80000000025 */
[----:B-1----:R-:W-:Y:S02]  /*1730*/  FFMA R35, R35, R16, R12 ;  /* 0x0000001023237223 */ /* 0x002fe4000000000c */
[----:B------:R-:W0:Y:S02]  /*1740*/  LDS R16, [R29+0x74] ;  /* 0x000074001d107984 */ /* 0x000e240000000800 */
[----:B--2---:R-:W-:Y:S02]  /*1750*/  FFMA R14, R14, R17, R35 ;  /* 0x000000110e0e7223 */ /* 0x004fe40000000023 */
[----:B------:R-:W-:Y:S02]  /*1760*/  LDS R35, [R29+0x90] ;  /* 0x000090001d237984 */ /* 0x000fe40000000800 */
[----:B---3--:R-:W-:Y:S02]  /*1770*/  FFMA R37, R13, R18, R14 ;  /* 0x000000120d257223 */ /* 0x008fe4000000000e */
        /* <DEDUP_REMOVED lines=129> */
[----:B0-----:R-:W-:-:S03]  /*1f90*/  FFMA R16, R16, R19, R37 ;  /* 0x0000001310107223 */ /* 0x001fc60000000025 */
[----:B------:R-:W-:Y:S01]  /*1fa0*/  LDS R37, [R29+0x360] ;  /* 0x000360001d257984 */ /* 0x000fe20000000800 */
[----:B-1----:R-:W-:-:S03]  /*1fb0*/  FFMA R35, R35, R12, R16 ;  /* 0x0000000c23237223 */ /* 0x002fc60000000010 */
[----:B------:R-:W0:Y:S01]  /*1fc0*/  LDS R12, [R29+0x344] ;  /* 0x000344001d0c7984 */ /* 0x000e220000000800 */
[----:B--2---:R-:W-:-:S03]  /*1fd0*/  FFMA R18, R18, R13, R35 ;  /* 0x0000000d12127223 */ /* 0x004fc60000000023 */
[----:B------:R-:W-:Y:S01]  /*1fe0*/  LDS R13, [R29+0x368] ;  /* 0x000368001d0d7984 */ /* 0x000fe20000000800 */
[----:B---3--:R-:W-:-:S03]  /*1ff0*/  FFMA R35, R17, R14, R18 ;  /* 0x0000000e11237223 */ /* 0x008fc60000000012 */
[----:B------:R-:W1:Y:S04]  /*2000*/  LDS.128 R16, [R28+0x120] ;  /* 0x000120001c107984 */ /* 0x000e680000000c00 */
[----:B------:R-:W2:Y:S01]  /*2010*/  LDS R14, [R29+0x364] ;  /* 0x000364001d0e7984 */ /* 0x000ea20000000800 */
[----:B0-----:R-:W-:-:S03]  /*2020*/  FFMA R15, R12, R15, R35 ;  /* 0x0000000f0c0f7223 */ /* 0x001fc60000000023 */
[----:B------:R-:W-:Y:S01]  /*2030*/  LDS R35, [R29+0x388] ;  /* 0x000388001d237984 */ /* 0x000fe20000000800 */
[----:B-1----:R-:W-:-:S03]  /*2040*/  FFMA R15, R37, R16, R15 ;  /* 0x00000010250f7223 */ /* 0x002fc6000000000f */
[----:B------:R-:W0:Y:S01]  /*2050*/  LDS R16, [R29+0x384] ;  /* 0x000384001d107984 */ /* 0x000e220000000800 */
[----:B--2---:R-:W-:-:S03]  /*2060*/  FFMA R14, R14, R17, R15 ;  /* 0x000000110e0e7223 */ /* 0x004fc6000000000f */
[----:B------:R-:W-:Y:S01]  /*2070*/  LDS R17, [R29+0x3a8] ;  /* 0x0003a8001d117984 */ /* 0x000fe20000000800 */
[----:B------:R-:W-:-:S03]  /*2080*/  FFMA R37, R13, R18, R14 ;  /* 0x000000120d257223 */ /* 0x000fc6000000000e */
        /* <DEDUP_REMOVED lines=140> */
[----:B------:R-:W-:Y:S01]  /*2950*/  LDS R16, [R29+0x6a4] ;  /* 0x0006a4001d107984 */ /* 0x000fe20000000800 */
[----:B--2---:R-:W-:-:S03]  /*2960*/  FFMA R14, R14, R17, R35 ;  /* 0x000000110e0e7223 */ /* 0x004fc60000000023 */
[----:B------:R-:W0:Y:S01]  /*2970*/  LDS R35, [R29+0x67c] ;  /* 0x00067c001d237984 */ /* 0x000e220000000800 */
[----:B---3--:R-:W-:-:S03]  /*2980*/  FFMA R39, R13, R18, R14 ;  /* 0x000000120d277223 */ /* 0x008fc6000000000e */
[----:B------:R-:W-:Y:S04]  /*2990*/  LDS R17, [R29+0x680] ;  /* 0x000680001d117984 */ /* 0x000fe80000000800 */
[----:B------:R-:W1:Y:S04]  /*29a0*/  LDS.128 R12, [R28+0x230] ;  /* 0x000230001c0c7984 */ /* 0x000e680000000c00 */
[----:B------:R-:W2:Y:S01]  /*29b0*/  LDS R18, [R29+0x69c] ;  /* 0x00069c001d127984 */ /* 0x000ea20000000800 */
[----:B0-----:R-:W-:-:S04]  /*29c0*/  FFMA R19, R35, R19, R39 ;  /* 0x0000001323137223 */ /* 0x001fc80000000027 */
[----:B-1----:R-:W-:-:S04]  /*29d0*/  FFMA R17, R17, R12, R19 ;  /* 0x0000000c11117223 */ /* 0x002fc80000000013 */
[----:B--2---:R-:W-:-:S04]  /*29e0*/  FFMA R18, R18, R13, R17 ;  /* 0x0000000d12127223 */ /* 0x004fc80000000011 */
[----:B------:R-:W-:-:S04]  /*29f0*/  FFMA R37, R37, R14, R18 ;  /* 0x0000000e25257223 */ /* 0x000fc80000000012 */
[----:B------:R-:W-:Y:S01]  /*2a00*/  FFMA R15, R16, R15, R37 ;  /* 0x0000000f100f7223 */ /* 0x000fe20000000025 */
[----:B------:R-:W-:Y:S06]  /*2a10*/  BRA.U UP0, `(.L_x_41) ;  /* 0xffffffdd00fc7547 */ /* 0x000fec000b83ffff */
[----:B------:R-:W-:-:S04]  /*2a20*/  IADD3 R31, PT, PT, R31, 0x1, RZ ;  /* 0x000000011f1f7810 */ /* 0x000fc80007ffe0ff */
[----:B------:R-:W-:-:S13]  /*2a30*/  ISETP.NE.AND P1, PT, R31, 0x4, PT ;  /* 0x000000041f00780c */ /* 0x000fda0003f25270 */
[----:B------:R-:W-:Y:S05]  /*2a40*/  @P1 BRA `(.L_x_42) ;  /* 0xffffffdc009c1947 */ /* 0x000fea000383ffff */
[----:B------:R-:W0:Y:S01]  /*2a50*/  S2R R3, SR_CTAID.X ;  /* 0x0000000000037919 */ /* 0x000e220000002500 */
[----:B------:R-:W1:Y:S01]  /*2a60*/  LDC.64 R4, c[0x0][0x390] ;  /* 0x0000e400ff047b82 */ /* 0x000e620000000a00 */
[----:B0-----:R-:W-:-:S04]  /*2a70*/  IMAD R2, R2, 0x31, R3 ;  /* 0x0000003102027824 */ /* 0x001fc800078e0203 */
[----:B------:R-:W-:-:S04]  /*2a80*/  IMAD R21, R21, 0x1ea, R2 ;  /* 0x000001ea15157824 */ /* 0x000fc800078e0202 */
[----:B------:R-:W-:-:S04]  /*2a90*/  IMAD R3, R0, 0x7, R21 ;  /* 0x0000000700037824 */ /* 0x000fc800078e0215 */
[----:B-1----:R-:W-:-:S05]  /*2aa0*/  IMAD.WIDE.U32 R2, R3, 0x4, R4 ;  /* 0x0000000403027825 */ /* 0x002fca00078e0004 */
[----:B------:R-:W-:Y:S01]  /*2ab0*/  STG.E desc[UR8][R2.64], R15 ;  /* 0x0000000f02007986 */ /* 0x000fe2000c101908 */
[----:B------:R-:W-:Y:S05]  /*2ac0*/  EXIT ;  /* 0x000000000000794d */ /* 0x000fea0003800000 */
.L_x_43:
        /* <DEDUP_REMOVED lines=11> */
.L_x_46:


//--------------------- .nv.shared._Z6conv2dPfPKfS_ --------------------------
	.section	.nv.shared._Z6conv2dPfPKfS_,"aw",@nobits
	.sectionflags	@""
	.align	4
.nv.shared._Z6conv2dPfPKfS_:
	.zero		1984


//--------------------- .nv.shared.reserved.0     --------------------------
	.section	.nv.shared.reserved.0,"aw",@nobits
	.weak		__nv_reservedSMEM_offset_0_alias
	.size		__nv_reservedSMEM_offset_0_alias, 0, 64
	.other		__nv_reservedSMEM_offset_0_alias,@"STO_CUDA_RESERVED_SHARED STV_DEFAULT"
__nv_reservedSMEM_offset_0_alias:
	.zero		0
	.zero		64


//--------------------- .nv.shared.default_function_kernel0 --------------------------
	.section	.nv.shared.default_function_kernel0,"aw",@nobits
	.sectionflags	@""
	.align	4
.nv.shared.default_function_kernel0:
	.zero		8512


//--------------------- .nv.constant0._Z6conv2dPfPKfS_ --------------------------
	.section	.nv.constant0._Z6conv2dPfPKfS_,"a",@progbits
	.sectionflags	@""
	.align	4
.nv.constant0._Z6conv2dPfPKfS_:
	.zero		920


//--------------------- .nv.constant0._Z9transformPfS_ --------------------------
	.section	.nv.constant0._Z9transformPfS_,"a",@progbits
	.sectionflags	@""
	.align	4
.nv.constant0._Z9transformPfS_:
	.zero		912


//--------------------- .nv.constant0.default_function_kernel0 --------------------------
	.section	.nv.constant0.default_function_kernel0,"a",@progbits
	.sectionflags	@""
	.align	4
.nv.constant0.default_function_kernel0:
	.zero		920


//--------------------- SYMBOLS --------------------------

	.type		.nv.reservedSmem.offset0,@object
	.size		.nv.reservedSmem.offset0,0x4
	.type		.nv.reservedSmem.cap,@object
	.size		.nv.reservedSmem.cap,0x4
